	.target	sm_90a

	.elftype	@"ET_EXEC"


//--------------------- .note.nv.tkinfo           --------------------------
	.section	.note.nv.tkinfo,"",@"SHT_NOTE"
	.sectionflags	@"SHF_NOTE_NV_TKINFO"
	.tkinfo
        /*0018*/ 	.word	0x00000002
        /*0030*/ 	.string	""
        /*0030*/ 	.string	"ptxas"
        /*0030*/ 	.string	"Cuda compilation tools, release 13.0, V13.0.88"
        /*0030*/ 	.string	"Build cuda_13.0.r13.0/compiler.36424714_0"
        /*0030*/ 	.string	"-arch sm_90a -m 64 "



//--------------------- .note.nv.cuinfo           --------------------------
	.section	.note.nv.cuinfo,"",@"SHT_NOTE"
	.sectionflags	@"SHF_NOTE_NV_CUINFO"
        /*0018*/ 	.short	0x0002
        /*001a*/ 	.short	0x005a
        /*001c*/ 	.short	0x0082
	.zero		2


//--------------------- .nv.info                  --------------------------
	.section	.nv.info,"",@"SHT_CUDA_INFO"
	.align	4


	//----- nvinfo : EIATTR_REGCOUNT
	.align		4
        /*0000*/ 	.byte	0x04, 0x2f
        /*0002*/ 	.short	(.L_15 - .L_14)
	.align		4
.L_14:
        /*0004*/ 	.word	index@(_ZN7cutlass13device_kernelINS_4gemm6kernel13GemmUniversalIN4cute5tupleIJiiiiEEENS1_10collective13CollectiveMmaINS1_34MainloopSm90TmaGmmaWarpSpecializedILi7ENS5_IJNS4_1CILi2EEENSA_ILi4EEENSA_ILi1EEEEEENS1_35KernelTmaWarpSpecializedCooperativeEEENS5_IJNSA_ILi256EEESH_NSA_ILi64EEEEEEaNS5_IJlSD_lEEEaSK_NS4_8TiledMMAINS4_8MMA_AtomIJNS4_4SM904GMMA27MMA_64x256x32_S32S8S8_SS_TNEEEENS4_6LayoutINS5_IJSB_SD_SD_EEENS5_IJSD_NSA_ILi0EEEST_EEEEENS5_IJNS4_10UnderscoreESW_SW_EEEEENS4_23SM90_TMA_LOAD_MULTICASTENS4_14ComposedLayoutINS4_7SwizzleILi2ELi4ELi3EEENS4_18smem_ptr_flag_bitsILi8EEENSR_INS5_IJNSA_ILi8EEESI_EEENS5_IJSI_SD_EEEEEEEvNS4_8identityESZ_S19_vS1A_EENS_8epilogue10collective6detail29Sm90TmaWarpSpecializedAdapterINS1D_15DefaultEpilogueIaSK_SK_NS1C_6thread17LinearCombinationIaLi1EiiLNS1H_9ScaleType4KindE0ELNS_15FloatRoundStyleE2EaEENS1_15EpilogueDefaultEEEEEvvEEEEvNT_6ParamsE)
        /*0008*/ 	.word	0x000000a8


	//----- nvinfo : EIATTR_FRAME_SIZE
	.align		4
.L_15:
        /*000c*/ 	.byte	0x04, 0x11
        /*000e*/ 	.short	(.L_17 - .L_16)
	.align		4
.L_16:
        /*0010*/ 	.word	index@(_ZN7cutlass13device_kernelINS_4gemm6kernel13GemmUniversalIN4cute5tupleIJiiiiEEENS1_10collective13CollectiveMmaINS1_34MainloopSm90TmaGmmaWarpSpecializedILi7ENS5_IJNS4_1CILi2EEENSA_ILi4EEENSA_ILi1EEEEEENS1_35KernelTmaWarpSpecializedCooperativeEEENS5_IJNSA_ILi256EEESH_NSA_ILi64EEEEEEaNS5_IJlSD_lEEEaSK_NS4_8TiledMMAINS4_8MMA_AtomIJNS4_4SM904GMMA27MMA_64x256x32_S32S8S8_SS_TNEEEENS4_6LayoutINS5_IJSB_SD_SD_EEENS5_IJSD_NSA_ILi0EEEST_EEEEENS5_IJNS4_10UnderscoreESW_SW_EEEEENS4_23SM90_TMA_LOAD_MULTICASTENS4_14ComposedLayoutINS4_7SwizzleILi2ELi4ELi3EEENS4_18smem_ptr_flag_bitsILi8EEENSR_INS5_IJNSA_ILi8EEESI_EEENS5_IJSI_SD_EEEEEEEvNS4_8identityESZ_S19_vS1A_EENS_8epilogue10collective6detail29Sm90TmaWarpSpecializedAdapterINS1D_15DefaultEpilogueIaSK_SK_NS1C_6thread17LinearCombinationIaLi1EiiLNS1H_9ScaleType4KindE0ELNS_15FloatRoundStyleE2EaEENS1_15EpilogueDefaultEEEEEvvEEEEvNT_6ParamsE)
        /*0014*/ 	.word	0x000004c0


	//----- nvinfo : EIATTR_MIN_STACK_SIZE
	.align		4
.L_17:
        /*0018*/ 	.byte	0x04, 0x12
        /*001a*/ 	.short	(.L_19 - .L_18)
	.align		4
.L_18:
        /*001c*/ 	.word	index@(_ZN7cutlass13device_kernelINS_4gemm6kernel13GemmUniversalIN4cute5tupleIJiiiiEEENS1_10collective13CollectiveMmaINS1_34MainloopSm90TmaGmmaWarpSpecializedILi7ENS5_IJNS4_1CILi2EEENSA_ILi4EEENSA_ILi1EEEEEENS1_35KernelTmaWarpSpecializedCooperativeEEENS5_IJNSA_ILi256EEESH_NSA_ILi64EEEEEEaNS5_IJlSD_lEEEaSK_NS4_8TiledMMAINS4_8MMA_AtomIJNS4_4SM904GMMA27MMA_64x256x32_S32S8S8_SS_TNEEEENS4_6LayoutINS5_IJSB_SD_SD_EEENS5_IJSD_NSA_ILi0EEEST_EEEEENS5_IJNS4_10UnderscoreESW_SW_EEEEENS4_23SM90_TMA_LOAD_MULTICASTENS4_14ComposedLayoutINS4_7SwizzleILi2ELi4ELi3EEENS4_18smem_ptr_flag_bitsILi8EEENSR_INS5_IJNSA_ILi8EEESI_EEENS5_IJSI_SD_EEEEEEEvNS4_8identityESZ_S19_vS1A_EENS_8epilogue10collective6detail29Sm90TmaWarpSpecializedAdapterINS1D_15DefaultEpilogueIaSK_SK_NS1C_6thread17LinearCombinationIaLi1EiiLNS1H_9ScaleType4KindE0ELNS_15FloatRoundStyleE2EaEENS1_15EpilogueDefaultEEEEEvvEEEEvNT_6ParamsE)
        /*0020*/ 	.word	0x000004c0
.L_19:


//--------------------- .nv.compat                --------------------------
	.section	.nv.compat,"",@"SHT_CUDA_COMPAT_INFO"
	.align	4
        /*0000*/ 	.byte	0x02, 0x09, 0x01, 0x00, 0x02, 0x02, 0x04, 0x00, 0x02, 0x05, 0x05, 0x00, 0x03, 0x07, 0x01, 0x01
        /*0010*/ 	.byte	0x02, 0x03, 0x01, 0x00, 0x02, 0x06, 0x01, 0x00, 0x04, 0x0b, 0x08, 0x00, 0x00, 0x00, 0x00, 0x00
        /*0020*/ 	.byte	0x00, 0x00, 0x00, 0x00


//--------------------- .nv.info._ZN7cutlass13device_kernelINS_4gemm6kernel13GemmUniversalIN4cute5tupleIJiiiiEEENS1_10collective13CollectiveMmaINS1_34MainloopSm90TmaGmmaWarpSpecializedILi7ENS5_IJNS4_1CILi2EEENSA_ILi4EEENSA_ILi1EEEEEENS1_35KernelTmaWarpSpecializedCooperativeEEENS5_IJNSA_ILi256EEESH_NSA_ILi64EEEEEEaNS5_IJlSD_lEEEaSK_NS4_8TiledMMAINS4_8MMA_AtomIJNS4_4SM904GMMA27MMA_64x256x32_S32S8S8_SS_TNEEEENS4_6LayoutINS5_IJSB_SD_SD_EEENS5_IJSD_NSA_ILi0EEEST_EEEEENS5_IJNS4_10UnderscoreESW_SW_EEEEENS4_23SM90_TMA_LOAD_MULTICASTENS4_14ComposedLayoutINS4_7SwizzleILi2ELi4ELi3EEENS4_18smem_ptr_flag_bitsILi8EEENSR_INS5_IJNSA_ILi8EEESI_EEENS5_IJSI_SD_EEEEEEEvNS4_8identityESZ_S19_vS1A_EENS_8epilogue10collective6detail29Sm90TmaWarpSpecializedAdapterINS1D_15DefaultEpilogueIaSK_SK_NS1C_6thread17LinearCombinationIaLi1EiiLNS1H_9ScaleType4KindE0ELNS_15FloatRoundStyleE2EaEENS1_15EpilogueDefaultEEEEEvvEEEEvNT_6ParamsE --------------------------
	.section	.nv.info._ZN7cutlass13device_kernelINS_4gemm6kernel13GemmUniversalIN4cute5tupleIJiiiiEEENS1_10collective13CollectiveMmaINS1_34MainloopSm90TmaGmmaWarpSpecializedILi7ENS5_IJNS4_1CILi2EEENSA_ILi4EEENSA_ILi1EEEEEENS1_35KernelTmaWarpSpecializedCooperativeEEENS5_IJNSA_ILi256EEESH_NSA_ILi64EEEEEEaNS5_IJlSD_lEEEaSK_NS4_8TiledMMAINS4_8MMA_AtomIJNS4_4SM904GMMA27MMA_64x256x32_S32S8S8_SS_TNEEEENS4_6LayoutINS5_IJSB_SD_SD_EEENS5_IJSD_NSA_ILi0EEEST_EEEEENS5_IJNS4_10UnderscoreESW_SW_EEEEENS4_23SM90_TMA_LOAD_MULTICASTENS4_14ComposedLayoutINS4_7SwizzleILi2ELi4ELi3EEENS4_18smem_ptr_flag_bitsILi8EEENSR_INS5_IJNSA_ILi8EEESI_EEENS5_IJSI_SD_EEEEEEEvNS4_8identityESZ_S19_vS1A_EENS_8epilogue10collective6detail29Sm90TmaWarpSpecializedAdapterINS1D_15DefaultEpilogueIaSK_SK_NS1C_6thread17LinearCombinationIaLi1EiiLNS1H_9ScaleType4KindE0ELNS_15FloatRoundStyleE2EaEENS1_15EpilogueDefaultEEEEEvvEEEEvNT_6ParamsE,"",@"SHT_CUDA_INFO"
	.sectionflags	@""
	.align	4


	//----- nvinfo : EIATTR_CUDA_API_VERSION
	.align		4
        /*0000*/ 	.byte	0x04, 0x37
        /*0002*/ 	.short	(.L_21 - .L_20)
.L_20:
        /*0004*/ 	.word	0x00000082


	//----- nvinfo : EIATTR_KPARAM_INFO
	.align		4
.L_21:
        /*0008*/ 	.byte	0x04, 0x17
        /*000a*/ 	.short	(.L_23 - .L_22)
.L_22:
        /*000c*/ 	.word	0x00000000
        /*0010*/ 	.short	0x0000
        /*0012*/ 	.short	0x0070
        /*0014*/ 	.byte	0x00, 0xf0, 0x01, 0x10


	//----- nvinfo : EIATTR_SPARSE_MMA_MASK
	.align		4
.L_23:
        /*0018*/ 	.byte	0x03, 0x50
        /*001a*/ 	.short	0x0000


	//----- nvinfo : EIATTR_MAXREG_COUNT
	.align		4
        /*001c*/ 	.byte	0x03, 0x1b
        /*001e*/ 	.short	0x00a8


	//----- nvinfo : EIATTR_NUM_BARRIERS
	.align		4
        /*0020*/ 	.byte	0x02, 0x4c
        /*0022*/ 	.byte	0x01
	.zero		1


	//----- nvinfo : EIATTR_EXTERNS
	.align		4
        /*0024*/ 	.byte	0x04, 0x0f
        /*0026*/ 	.short	(.L_25 - .L_24)


	//   ....[0]....
	.align		4
.L_24:
        /*0028*/ 	.word	index@(__assertfail)


	//----- nvinfo : EIATTR_ANNOTATIONS
	.align		4
.L_25:
        /*002c*/ 	.byte	0x04, 0x55
        /*002e*/ 	.short	(.L_27 - .L_26)


	//   ....[0]....
.L_26:
        /*0030*/ 	.word	0x00000001
        /*0034*/ 	.byte	0x60, 0x0a, 0x00, 0x00, 0x01, 0x00, 0x00, 0x00, 0x70, 0x0a, 0x00, 0x00, 0x01, 0x00, 0x00, 0x00
        /* <DEDUP_REMOVED lines=381> */
        /*1814*/ 	.byte	0x50, 0x3d, 0x01, 0x00, 0x01, 0x00, 0x00, 0x00, 0x70, 0x3d, 0x01, 0x00


	//----- nvinfo : EIATTR_MERCURY_ISA_VERSION
	.align		4
.L_27:
        /*1820*/ 	.byte	0x03, 0x5f
        /*1822*/ 	.short	0x0101


	//----- nvinfo : EIATTR_INT_WARP_WIDE_INSTR_OFFSETS
	.align		4
        /*1824*/ 	.byte	0x04, 0x31
        /*1826*/ 	.short	(.L_29 - .L_28)


	//   ....[0]....
.L_28:
        /*1828*/ 	.word	0x000005e0


	//   ....[1]....
        /*182c*/ 	.word	0x000005f0


	//   ....[2]....
        /*1830*/ 	.word	0x00000770


	//----- nvinfo : EIATTR_COOP_GROUP_MASK_REGIDS
	.align		4
.L_29:
        /*1834*/ 	.byte	0x04, 0x29
        /*1836*/ 	.short	(.L_31 - .L_30)


	//   ....[0]....
.L_30:
        /*1838*/ 	.word	0xffffffff


	//   ....[1]....
        /*183c*/ 	.word	0xffffffff


	//   ....[2]....
        /*1840*/ 	.word	0xffffffff


	//   ....[3]....
        /*1844*/ 	.word	0xffffffff


	//   ....[4]....
        /*1848*/ 	.word	0xffffffff


	//   ....[5]....
        /*184c*/ 	.word	0xffffffff


	//----- nvinfo : EIATTR_COOP_GROUP_INSTR_OFFSETS
	.align		4
.L_31:
        /*1850*/ 	.byte	0x04, 0x28
        /*1852*/ 	.short	(.L_33 - .L_32)


	//   ....[0]....
.L_32:
        /*1854*/ 	.word	0x00000070


	//   ....[1]....
        /*1858*/ 	.word	0x00000080


	//   ....[2]....
        /*185c*/ 	.word	0x000001a0


	//   ....[3]....
        /*1860*/ 	.word	0x00000430


	//   ....[4]....
        /*1864*/ 	.word	0x000008a0


	//   ....[5]....
        /*1868*/ 	.word	0x00001470


	//----- nvinfo : EIATTR_REG_RECONFIG
	.align		4
.L_33:
        /*186c*/ 	.byte	0x01, 0x54
	.zero		2


	//----- nvinfo : EIATTR_SYSCALL_OFFSETS
	.align		4
        /*1870*/ 	.byte	0x04, 0x46
        /*1872*/ 	.short	(.L_35 - .L_34)


	//   ....[0]....
.L_34:
        /*1874*/ 	.word	0x00001630


	//----- nvinfo : EIATTR_MBARRIER_INSTR_OFFSETS
	.align		4
.L_35:
        /*1878*/ 	.byte	0x04, 0x39
        /*187a*/ 	.short	(.L_37 - .L_36)


	//   ....[0]....
.L_36:
        /*187c*/ 	.word	0x00000320
        /*1880*/ 	.word	0x000000ff
        /*1884*/ 	.word	0x00000000
        /*1888*/ 	.short	0x0100
        /*188a*/ 	.byte	0x08
	.zero		1


	//   ....[1]....
        /*188c*/ 	.word	0x00000330
        /*1890*/ 	.word	0x000000ff
        /*1894*/ 	.word	0x00000038
        /*1898*/ 	.short	0x0100
        /*189a*/ 	.byte	0x08
	.zero		1


	//   ....[2]....
        /*189c*/ 	.word	0x00000340
        /*18a0*/ 	.word	0x000000ff
        /*18a4*/ 	.word	0x00000008
        /*18a8*/ 	.short	0x0100
        /*18aa*/ 	.byte	0x08
	.zero		1


	//   ....[3]....
        /*18ac*/ 	.word	0x00000350
        /*18b0*/ 	.word	0x000000ff
        /*18b4*/ 	.word	0x00000040
        /*18b8*/ 	.short	0x0100
        /*18ba*/ 	.byte	0x08
	.zero		1


	//   ....[4]....
        /*18bc*/ 	.word	0x00000360
        /*18c0*/ 	.word	0x000000ff
        /*18c4*/ 	.word	0x00000010
        /*18c8*/ 	.short	0x0100
        /*18ca*/ 	.byte	0x08
	.zero		1


	//   ....[5]....
        /*18cc*/ 	.word	0x00000370
        /*18d0*/ 	.word	0x000000ff
        /*18d4*/ 	.word	0x00000048
        /*18d8*/ 	.short	0x0100
        /*18da*/ 	.byte	0x08
	.zero		1


	//   ....[6]....
        /*18dc*/ 	.word	0x00000380
        /*18e0*/ 	.word	0x000000ff
        /*18e4*/ 	.word	0x00000018
        /*18e8*/ 	.short	0x0100
        /*18ea*/ 	.byte	0x08
	.zero		1


	//   ....[7]....
        /*18ec*/ 	.word	0x00000390
        /*18f0*/ 	.word	0x000000ff
        /*18f4*/ 	.word	0x00000050
        /*18f8*/ 	.short	0x0100
        /*18fa*/ 	.byte	0x08
	.zero		1


	//   ....[8]....
        /*18fc*/ 	.word	0x000003a0
        /*1900*/ 	.word	0x000000ff
        /*1904*/ 	.word	0x00000020
        /*1908*/ 	.short	0x0100
        /*190a*/ 	.byte	0x08
	.zero		1


	//   ....[9]....
        /*190c*/ 	.word	0x000003b0
        /*1910*/ 	.word	0x000000ff
        /*1914*/ 	.word	0x00000058
        /*1918*/ 	.short	0x0100
        /*191a*/ 	.byte	0x08
	.zero		1


	//   ....[10]....
        /*191c*/ 	.word	0x000003c0
        /*1920*/ 	.word	0x000000ff
        /*1924*/ 	.word	0x00000028
        /*1928*/ 	.short	0x0100
        /*192a*/ 	.byte	0x08
	.zero		1


	//   ....[11]....
        /*192c*/ 	.word	0x000003d0
        /*1930*/ 	.word	0x000000ff
        /*1934*/ 	.word	0x00000060
        /*1938*/ 	.short	0x0100
        /*193a*/ 	.byte	0x08
	.zero		1


	//   ....[12]....
        /*193c*/ 	.word	0x000003e0
        /*1940*/ 	.word	0x000000ff
        /*1944*/ 	.word	0x00000030
        /*1948*/ 	.short	0x0100
        /*194a*/ 	.byte	0x08
	.zero		1


	//   ....[13]....
        /*194c*/ 	.word	0x000003f0
        /*1950*/ 	.word	0x000000ff
        /*1954*/ 	.word	0x00000068
        /*1958*/ 	.short	0x0100
        /*195a*/ 	.byte	0x08
	.zero		1


	//   ....[14]....
        /*195c*/ 	.word	0x000007d0
        /*1960*/ 	.word	0x000000ff
        /*1964*/ 	.word	0x00000080
        /*1968*/ 	.short	0x0100
        /*196a*/ 	.byte	0x06
	.zero		1


	//   ....[15]....
        /*196c*/ 	.word	0x00000800
        /*1970*/ 	.word	0x000000ff
        /*1974*/ 	.word	0x00000088
        /*1978*/ 	.short	0x0100
        /*197a*/ 	.byte	0x06
	.zero		1


	//   ....[16]....
        /*197c*/ 	.word	0x00001710
        /*1980*/ 	.word	0x00000003
        /*1984*/ 	.word	0x00000000
        /*1988*/ 	.short	0x010a
        /*198a*/ 	.byte	0x3f
	.zero		1


	//   ....[17]....
        /*198c*/ 	.word	0x00001750
        /*1990*/ 	.word	0x00000003
        /*1994*/ 	.word	0x00000000
        /*1998*/ 	.short	0x010a
        /*199a*/ 	.byte	0x3f
	.zero		1


	//   ....[18]....
        /*199c*/ 	.word	0x00002cb0
        /*19a0*/ 	.word	0x00000004
        /*19a4*/ 	.word	0x00000000
        /*19a8*/ 	.short	0x010a
        /*19aa*/ 	.byte	0x3f
	.zero		1


	//   ....[19]....
        /*19ac*/ 	.word	0x00002cf0
        /*19b0*/ 	.word	0x00000004
        /*19b4*/ 	.word	0x00000000
        /*19b8*/ 	.short	0x010a
        /*19ba*/ 	.byte	0x3f
	.zero		1


	//   ....[20]....
        /*19bc*/ 	.word	0x00004d00
        /*19c0*/ 	.word	0x00000004
        /*19c4*/ 	.word	0x00000000
        /*19c8*/ 	.short	0x0101
        /*19ca*/ 	.byte	0x3f
	.zero		1


	//   ....[21]....
        /*19cc*/ 	.word	0x00004f30
        /*19d0*/ 	.word	0x00000000
        /*19d4*/ 	.word	0x00000000
        /*19d8*/ 	.short	0x0101
        /*19da*/ 	.byte	0x3f
	.zero		1


	//   ....[22]....
        /*19dc*/ 	.word	0x000138c0
        /*19e0*/ 	.word	0x0000000a
        /*19e4*/ 	.word	0x00000038
        /*19e8*/ 	.short	0x010a
        /*19ea*/ 	.byte	0x3f
	.zero		1


	//   ....[23]....
        /*19ec*/ 	.word	0x00013c80
        /*19f0*/ 	.word	0x00000003
        /*19f4*/ 	.word	0x00000088
        /*19f8*/ 	.short	0x0101
        /*19fa*/ 	.byte	0x3f
	.zero		1


	//   ....[24]....
        /*19fc*/ 	.word	0x00014470
        /*1a00*/ 	.word	0x00000005
        /*1a04*/ 	.word	0x00000000
        /*1a08*/ 	.short	0x010a
        /*1a0a*/ 	.byte	0x3f
	.zero		1


	//   ....[25]....
        /*1a0c*/ 	.word	0x00014500
        /*1a10*/ 	.word	0x00000007
        /*1a14*/ 	.word	0x00000000
        /*1a18*/ 	.short	0x010a
        /*1a1a*/ 	.byte	0x3f
	.zero		1


	//   ....[26]....
        /*1a1c*/ 	.word	0x00014590
        /*1a20*/ 	.word	0x00000007
        /*1a24*/ 	.word	0x00000000
        /*1a28*/ 	.short	0x010a
        /*1a2a*/ 	.byte	0x3f
	.zero		1


	//   ....[27]....
        /*1a2c*/ 	.word	0x00014620
        /*1a30*/ 	.word	0x00000007
        /*1a34*/ 	.word	0x00000000
        /*1a38*/ 	.short	0x010a
        /*1a3a*/ 	.byte	0x3f
	.zero		1


	//   ....[28]....
        /*1a3c*/ 	.word	0x000146b0
        /*1a40*/ 	.word	0x00000007
        /*1a44*/ 	.word	0x00000000
        /*1a48*/ 	.short	0x010a
        /*1a4a*/ 	.byte	0x3f
	.zero		1


	//   ....[29]....
        /*1a4c*/ 	.word	0x00014740
        /*1a50*/ 	.word	0x00000007
        /*1a54*/ 	.word	0x00000000
        /*1a58*/ 	.short	0x010a
        /*1a5a*/ 	.byte	0x3f
	.zero		1


	//   ....[30]....
        /*1a5c*/ 	.word	0x000147d0
        /*1a60*/ 	.word	0x00000003
        /*1a64*/ 	.word	0x00000000
        /*1a68*/ 	.short	0x010a
        /*1a6a*/ 	.byte	0x3f
	.zero		1


	//   ....[31]....
        /*1a6c*/ 	.word	0x00014830
        /*1a70*/ 	.word	0x00000003
        /*1a74*/ 	.word	0x00000000
        /*1a78*/ 	.short	0x010a
        /*1a7a*/ 	.byte	0x3f
	.zero		1


	//   ....[32]....
        /*1a7c*/ 	.word	0x00014880
        /*1a80*/ 	.word	0x00000004
        /*1a84*/ 	.word	0x00000000
        /*1a88*/ 	.short	0x010a
        /*1a8a*/ 	.byte	0x3f
	.zero		1


	//   ....[33]....
        /*1a8c*/ 	.word	0x00014950
        /*1a90*/ 	.word	0x0000000a
        /*1a94*/ 	.word	0x00000038
        /*1a98*/ 	.short	0x010a
        /*1a9a*/ 	.byte	0x3f
	.zero		1


	//   ....[34]....
        /*1a9c*/ 	.word	0x00014a20
        /*1aa0*/ 	.word	0x00000005
        /*1aa4*/ 	.word	0x00000000
        /*1aa8*/ 	.short	0x010a
        /*1aaa*/ 	.byte	0x3f
	.zero		1


	//   ....[35]....
        /*1aac*/ 	.word	0x00014a70
        /*1ab0*/ 	.word	0x00000007
        /*1ab4*/ 	.word	0x00000000
        /*1ab8*/ 	.short	0x010a
        /*1aba*/ 	.byte	0x3f
	.zero		1


	//   ....[36]....
        /*1abc*/ 	.word	0x00014ac0
        /*1ac0*/ 	.word	0x00000007
        /*1ac4*/ 	.word	0x00000000
        /*1ac8*/ 	.short	0x010a
        /*1aca*/ 	.byte	0x3f
	.zero		1


	//   ....[37]....
        /*1acc*/ 	.word	0x00014b10
        /*1ad0*/ 	.word	0x00000007
        /*1ad4*/ 	.word	0x00000000
        /*1ad8*/ 	.short	0x010a
        /*1ada*/ 	.byte	0x3f
	.zero		1


	//   ....[38]....
        /*1adc*/ 	.word	0x00014b60
        /*1ae0*/ 	.word	0x00000007
        /*1ae4*/ 	.word	0x00000000
        /*1ae8*/ 	.short	0x010a
        /*1aea*/ 	.byte	0x3f
	.zero		1


	//   ....[39]....
        /*1aec*/ 	.word	0x00014bb0
        /*1af0*/ 	.word	0x00000007
        /*1af4*/ 	.word	0x00000000
        /*1af8*/ 	.short	0x010a
        /*1afa*/ 	.byte	0x3f
	.zero		1


	//----- nvinfo : EIATTR_NUM_MBARRIERS
	.align		4
.L_37:
        /*1afc*/ 	.byte	0x03, 0x38
        /*1afe*/ 	.short	0x0010


	//----- nvinfo : EIATTR_EXIT_INSTR_OFFSETS
	.align		4
        /*1b00*/ 	.byte	0x04, 0x1c
        /*1b02*/ 	.short	(.L_39 - .L_38)


	//   ....[0]....
.L_38:
        /*1b04*/ 	.word	0x00000b00


	//   ....[1]....
        /*1b08*/ 	.word	0x00001390


	//   ....[2]....
        /*1b0c*/ 	.word	0x00012e20


	//   ....[3]....
        /*1b10*/ 	.word	0x00013440


	//   ....[4]....
        /*1b14*/ 	.word	0x00014820


	//----- nvinfo : EIATTR_MAX_THREADS
	.align		4
.L_39:
        /*1b18*/ 	.byte	0x04, 0x05
        /*1b1a*/ 	.short	(.L_41 - .L_40)
.L_40:
        /*1b1c*/ 	.word	0x00000180
        /*1b20*/ 	.word	0x00000001
        /*1b24*/ 	.word	0x00000001


	//----- nvinfo : EIATTR_CRS_STACK_SIZE
	.align		4
.L_41:
        /*1b28*/ 	.byte	0x04, 0x1e
        /*1b2a*/ 	.short	(.L_43 - .L_42)
.L_42:
        /*1b2c*/ 	.word	0x00000000


	//----- nvinfo : EIATTR_CBANK_PARAM_SIZE
	.align		4
.L_43:
        /*1b30*/ 	.byte	0x03, 0x19
        /*1b32*/ 	.short	0x0470


	//----- nvinfo : EIATTR_PARAM_CBANK
	.align		4
        /*1b34*/ 	.byte	0x04, 0x0a
        /*1b36*/ 	.short	(.L_45 - .L_44)
	.align		4
.L_44:
        /*1b38*/ 	.word	index@(.nv.constant0._ZN7cutlass13device_kernelINS_4gemm6kernel13GemmUniversalIN4cute5tupleIJiiiiEEENS1_10collective13CollectiveMmaINS1_34MainloopSm90TmaGmmaWarpSpecializedILi7ENS5_IJNS4_1CILi2EEENSA_ILi4EEENSA_ILi1EEEEEENS1_35KernelTmaWarpSpecializedCooperativeEEENS5_IJNSA_ILi256EEESH_NSA_ILi64EEEEEEaNS5_IJlSD_lEEEaSK_NS4_8TiledMMAINS4_8MMA_AtomIJNS4_4SM904GMMA27MMA_64x256x32_S32S8S8_SS_TNEEEENS4_6LayoutINS5_IJSB_SD_SD_EEENS5_IJSD_NSA_ILi0EEEST_EEEEENS5_IJNS4_10UnderscoreESW_SW_EEEEENS4_23SM90_TMA_LOAD_MULTICASTENS4_14ComposedLayoutINS4_7SwizzleILi2ELi4ELi3EEENS4_18smem_ptr_flag_bitsILi8EEENSR_INS5_IJNSA_ILi8EEESI_EEENS5_IJSI_SD_EEEEEEEvNS4_8identityESZ_S19_vS1A_EENS_8epilogue10collective6detail29Sm90TmaWarpSpecializedAdapterINS1D_15DefaultEpilogueIaSK_SK_NS1C_6thread17LinearCombinationIaLi1EiiLNS1H_9ScaleType4KindE0ELNS_15FloatRoundStyleE2EaEENS1_15EpilogueDefaultEEEEEvvEEEEvNT_6ParamsE)
        /*1b3c*/ 	.short	0x0210
        /*1b3e*/ 	.short	0x0470


	//----- nvinfo : EIATTR_SW_WAR
	.align		4
.L_45:
        /*1b40*/ 	.byte	0x04, 0x36
        /*1b42*/ 	.short	(.L_47 - .L_46)
.L_46:
        /*1b44*/ 	.word	0x00000008
.L_47:


//--------------------- .nv.callgraph             --------------------------
	.section	.nv.callgraph,"",@"SHT_CUDA_CALLGRAPH"
	.align	4
	.sectionentsize	8
	.align		4
        /*0000*/ 	.word	0x00000000
	.align		4
        /*0004*/ 	.word	0xffffffff
	.align		4
        /*0008*/ 	.word	index@(_ZN7cutlass13device_kernelINS_4gemm6kernel13GemmUniversalIN4cute5tupleIJiiiiEEENS1_10collective13CollectiveMmaINS1_34MainloopSm90TmaGmmaWarpSpecializedILi7ENS5_IJNS4_1CILi2EEENSA_ILi4EEENSA_ILi1EEEEEENS1_35KernelTmaWarpSpecializedCooperativeEEENS5_IJNSA_ILi256EEESH_NSA_ILi64EEEEEEaNS5_IJlSD_lEEEaSK_NS4_8TiledMMAINS4_8MMA_AtomIJNS4_4SM904GMMA27MMA_64x256x32_S32S8S8_SS_TNEEEENS4_6LayoutINS5_IJSB_SD_SD_EEENS5_IJSD_NSA_ILi0EEEST_EEEEENS5_IJNS4_10UnderscoreESW_SW_EEEEENS4_23SM90_TMA_LOAD_MULTICASTENS4_14ComposedLayoutINS4_7SwizzleILi2ELi4ELi3EEENS4_18smem_ptr_flag_bitsILi8EEENSR_INS5_IJNSA_ILi8EEESI_EEENS5_IJSI_SD_EEEEEEEvNS4_8identityESZ_S19_vS1A_EENS_8epilogue10collective6detail29Sm90TmaWarpSpecializedAdapterINS1D_15DefaultEpilogueIaSK_SK_NS1C_6thread17LinearCombinationIaLi1EiiLNS1H_9ScaleType4KindE0ELNS_15FloatRoundStyleE2EaEENS1_15EpilogueDefaultEEEEEvvEEEEvNT_6ParamsE)
	.align		4
        /*000c*/ 	.word	index@(__assertfail)
	.align		4
        /*0010*/ 	.word	0x00000000
	.align		4
        /*0014*/ 	.word	0xfffffffe
	.align		4
        /*0018*/ 	.word	0x00000000
	.align		4
        /*001c*/ 	.word	0xfffffffd
	.align		4
        /*0020*/ 	.word	0x00000000
	.align		4
        /*0024*/ 	.word	0xfffffffc


//--------------------- .nv.constant4             --------------------------
	.section	.nv.constant4,"a",@progbits
	.align	8
	.align		8
.nv.constant4:
        /*0000*/ 	.dword	__assertfail
	.align		8
        /*0008*/ 	.dword	__unnamed_1
	.align		8
        /*0010*/ 	.dword	_ZN40_INTERNAL_546f1f82_4_k_cu_14b2abf6_180154cuda3std3__45__cpo5beginE
	.align		8
        /*0018*/ 	.dword	_ZN40_INTERNAL_546f1f82_4_k_cu_14b2abf6_180154cuda3std3__45__cpo3endE
	.align		8
        /*0020*/ 	.dword	_ZN40_INTERNAL_546f1f82_4_k_cu_14b2abf6_180154cuda3std3__45__cpo6cbeginE
	.align		8
        /*0028*/ 	.dword	_ZN40_INTERNAL_546f1f82_4_k_cu_14b2abf6_180154cuda3std3__45__cpo4cendE
	.align		8
        /*0030*/ 	.dword	_ZN40_INTERNAL_546f1f82_4_k_cu_14b2abf6_180154cuda3std3__442_GLOBAL__N__546f1f82_4_k_cu_14b2abf6_180156ignoreE
	.align		8
        /*0038*/ 	.dword	_ZN40_INTERNAL_546f1f82_4_k_cu_14b2abf6_180154cuda3std3__419piecewise_constructE
	.align		8
        /*0040*/ 	.dword	_ZN40_INTERNAL_546f1f82_4_k_cu_14b2abf6_180154cuda3std3__48in_placeE
	.align		8
        /*0048*/ 	.dword	_ZN40_INTERNAL_546f1f82_4_k_cu_14b2abf6_180154cuda3std6ranges3__45__cpo4swapE
	.align		8
        /*0050*/ 	.dword	_ZN40_INTERNAL_546f1f82_4_k_cu_14b2abf6_180154cuda3std6ranges3__45__cpo9iter_moveE
	.align		8
        /*0058*/ 	.dword	_ZN40_INTERNAL_546f1f82_4_k_cu_14b2abf6_180154cute7productE
	.align		8
        /*0060*/ 	.dword	_ZN40_INTERNAL_546f1f82_4_k_cu_14b2abf6_180154cute1_E
	.align		8
        /*0068*/ 	.dword	$str$22
	.align		8
        /*0070*/ 	.dword	$str$23


//--------------------- .text._ZN7cutlass13device_kernelINS_4gemm6kernel13GemmUniversalIN4cute5tupleIJiiiiEEENS1_10collective13CollectiveMmaINS1_34MainloopSm90TmaGmmaWarpSpecializedILi7ENS5_IJNS4_1CILi2EEENSA_ILi4EEENSA_ILi1EEEEEENS1_35KernelTmaWarpSpecializedCooperativeEEENS5_IJNSA_ILi256EEESH_NSA_ILi64EEEEEEaNS5_IJlSD_lEEEaSK_NS4_8TiledMMAINS4_8MMA_AtomIJNS4_4SM904GMMA27MMA_64x256x32_S32S8S8_SS_TNEEEENS4_6LayoutINS5_IJSB_SD_SD_EEENS5_IJSD_NSA_ILi0EEEST_EEEEENS5_IJNS4_10UnderscoreESW_SW_EEEEENS4_23SM90_TMA_LOAD_MULTICASTENS4_14ComposedLayoutINS4_7SwizzleILi2ELi4ELi3EEENS4_18smem_ptr_flag_bitsILi8EEENSR_INS5_IJNSA_ILi8EEESI_EEENS5_IJSI_SD_EEEEEEEvNS4_8identityESZ_S19_vS1A_EENS_8epilogue10collective6detail29Sm90TmaWarpSpecializedAdapterINS1D_15DefaultEpilogueIaSK_SK_NS1C_6thread17LinearCombinationIaLi1EiiLNS1H_9ScaleType4KindE0ELNS_15FloatRoundStyleE2EaEENS1_15EpilogueDefaultEEEEEvvEEEEvNT_6ParamsE --------------------------
	.section	.text._ZN7cutlass13device_kernelINS_4gemm6kernel13GemmUniversalIN4cute5tupleIJiiiiEEENS1_10collective13CollectiveMmaINS1_34MainloopSm90TmaGmmaWarpSpecializedILi7ENS5_IJNS4_1CILi2EEENSA_ILi4EEENSA_ILi1EEEEEENS1_35KernelTmaWarpSpecializedCooperativeEEENS5_IJNSA_ILi256EEESH_NSA_ILi64EEEEEEaNS5_IJlSD_lEEEaSK_NS4_8TiledMMAINS4_8MMA_AtomIJNS4_4SM904GMMA27MMA_64x256x32_S32S8S8_SS_TNEEEENS4_6LayoutINS5_IJSB_SD_SD_EEENS5_IJSD_NSA_ILi0EEEST_EEEEENS5_IJNS4_10UnderscoreESW_SW_EEEEENS4_23SM90_TMA_LOAD_MULTICASTENS4_14ComposedLayoutINS4_7SwizzleILi2ELi4ELi3EEENS4_18smem_ptr_flag_bitsILi8EEENSR_INS5_IJNSA_ILi8EEESI_EEENS5_IJSI_SD_EEEEEEEvNS4_8identityESZ_S19_vS1A_EENS_8epilogue10collective6detail29Sm90TmaWarpSpecializedAdapterINS1D_15DefaultEpilogueIaSK_SK_NS1C_6thread17LinearCombinationIaLi1EiiLNS1H_9ScaleType4KindE0ELNS_15FloatRoundStyleE2EaEENS1_15EpilogueDefaultEEEEEvvEEEEvNT_6ParamsE,"ax",@progbits
	.align	128
.text._ZN7cutlass13device_kernelINS_4gemm6kernel13GemmUniversalIN4cute5tupleIJiiiiEEENS1_10collective13CollectiveMmaINS1_34MainloopSm90TmaGmmaWarpSpecializedILi7ENS5_IJNS4_1CILi2EEENSA_ILi4EEENSA_ILi1EEEEEENS1_35KernelTmaWarpSpecializedCooperativeEEENS5_IJNSA_ILi256EEESH_NSA_ILi64EEEEEEaNS5_IJlSD_lEEEaSK_NS4_8TiledMMAINS4_8MMA_AtomIJNS4_4SM904GMMA27MMA_64x256x32_S32S8S8_SS_TNEEEENS4_6LayoutINS5_IJSB_SD_SD_EEENS5_IJSD_NSA_ILi0EEEST_EEEEENS5_IJNS4_10UnderscoreESW_SW_EEEEENS4_23SM90_TMA_LOAD_MULTICASTENS4_14ComposedLayoutINS4_7SwizzleILi2ELi4ELi3EEENS4_18smem_ptr_flag_bitsILi8EEENSR_INS5_IJNSA_ILi8EEESI_EEENS5_IJSI_SD_EEEEEEEvNS4_8identityESZ_S19_vS1A_EENS_8epilogue10collective6detail29Sm90TmaWarpSpecializedAdapterINS1D_15DefaultEpilogueIaSK_SK_NS1C_6thread17LinearCombinationIaLi1EiiLNS1H_9ScaleType4KindE0ELNS_15FloatRoundStyleE2EaEENS1_15EpilogueDefaultEEEEEvvEEEEvNT_6ParamsE:
        .type           _ZN7cutlass13device_kernelINS_4gemm6kernel13GemmUniversalIN4cute5tupleIJiiiiEEENS1_10collective13CollectiveMmaINS1_34MainloopSm90TmaGmmaWarpSpecializedILi7ENS5_IJNS4_1CILi2EEENSA_ILi4EEENSA_ILi1EEEEEENS1_35KernelTmaWarpSpecializedCooperativeEEENS5_IJNSA_ILi256EEESH_NSA_ILi64EEEEEEaNS5_IJlSD_lEEEaSK_NS4_8TiledMMAINS4_8MMA_AtomIJNS4_4SM904GMMA27MMA_64x256x32_S32S8S8_SS_TNEEEENS4_6LayoutINS5_IJSB_SD_SD_EEENS5_IJSD_NSA_ILi0EEEST_EEEEENS5_IJNS4_10UnderscoreESW_SW_EEEEENS4_23SM90_TMA_LOAD_MULTICASTENS4_14ComposedLayoutINS4_7SwizzleILi2ELi4ELi3EEENS4_18smem_ptr_flag_bitsILi8EEENSR_INS5_IJNSA_ILi8EEESI_EEENS5_IJSI_SD_EEEEEEEvNS4_8identityESZ_S19_vS1A_EENS_8epilogue10collective6detail29Sm90TmaWarpSpecializedAdapterINS1D_15DefaultEpilogueIaSK_SK_NS1C_6thread17LinearCombinationIaLi1EiiLNS1H_9ScaleType4KindE0ELNS_15FloatRoundStyleE2EaEENS1_15EpilogueDefaultEEEEEvvEEEEvNT_6ParamsE,@function
        .size           _ZN7cutlass13device_kernelINS_4gemm6kernel13GemmUniversalIN4cute5tupleIJiiiiEEENS1_10collective13CollectiveMmaINS1_34MainloopSm90TmaGmmaWarpSpecializedILi7ENS5_IJNS4_1CILi2EEENSA_ILi4EEENSA_ILi1EEEEEENS1_35KernelTmaWarpSpecializedCooperativeEEENS5_IJNSA_ILi256EEESH_NSA_ILi64EEEEEEaNS5_IJlSD_lEEEaSK_NS4_8TiledMMAINS4_8MMA_AtomIJNS4_4SM904GMMA27MMA_64x256x32_S32S8S8_SS_TNEEEENS4_6LayoutINS5_IJSB_SD_SD_EEENS5_IJSD_NSA_ILi0EEEST_EEEEENS5_IJNS4_10UnderscoreESW_SW_EEEEENS4_23SM90_TMA_LOAD_MULTICASTENS4_14ComposedLayoutINS4_7SwizzleILi2ELi4ELi3EEENS4_18smem_ptr_flag_bitsILi8EEENSR_INS5_IJNSA_ILi8EEESI_EEENS5_IJSI_SD_EEEEEEEvNS4_8identityESZ_S19_vS1A_EENS_8epilogue10collective6detail29Sm90TmaWarpSpecializedAdapterINS1D_15DefaultEpilogueIaSK_SK_NS1C_6thread17LinearCombinationIaLi1EiiLNS1H_9ScaleType4KindE0ELNS_15FloatRoundStyleE2EaEENS1_15EpilogueDefaultEEEEEvvEEEEvNT_6ParamsE,(.L_x_593 - _ZN7cutlass13device_kernelINS_4gemm6kernel13GemmUniversalIN4cute5tupleIJiiiiEEENS1_10collective13CollectiveMmaINS1_34MainloopSm90TmaGmmaWarpSpecializedILi7ENS5_IJNS4_1CILi2EEENSA_ILi4EEENSA_ILi1EEEEEENS1_35KernelTmaWarpSpecializedCooperativeEEENS5_IJNSA_ILi256EEESH_NSA_ILi64EEEEEEaNS5_IJlSD_lEEEaSK_NS4_8TiledMMAINS4_8MMA_AtomIJNS4_4SM904GMMA27MMA_64x256x32_S32S8S8_SS_TNEEEENS4_6LayoutINS5_IJSB_SD_SD_EEENS5_IJSD_NSA_ILi0EEEST_EEEEENS5_IJNS4_10UnderscoreESW_SW_EEEEENS4_23SM90_TMA_LOAD_MULTICASTENS4_14ComposedLayoutINS4_7SwizzleILi2ELi4ELi3EEENS4_18smem_ptr_flag_bitsILi8EEENSR_INS5_IJNSA_ILi8EEESI_EEENS5_IJSI_SD_EEEEEEEvNS4_8identityESZ_S19_vS1A_EENS_8epilogue10collective6detail29Sm90TmaWarpSpecializedAdapterINS1D_15DefaultEpilogueIaSK_SK_NS1C_6thread17LinearCombinationIaLi1EiiLNS1H_9ScaleType4KindE0ELNS_15FloatRoundStyleE2EaEENS1_15EpilogueDefaultEEEEEvvEEEEvNT_6ParamsE)
        .other          _ZN7cutlass13device_kernelINS_4gemm6kernel13GemmUniversalIN4cute5tupleIJiiiiEEENS1_10collective13CollectiveMmaINS1_34MainloopSm90TmaGmmaWarpSpecializedILi7ENS5_IJNS4_1CILi2EEENSA_ILi4EEENSA_ILi1EEEEEENS1_35KernelTmaWarpSpecializedCooperativeEEENS5_IJNSA_ILi256EEESH_NSA_ILi64EEEEEEaNS5_IJlSD_lEEEaSK_NS4_8TiledMMAINS4_8MMA_AtomIJNS4_4SM904GMMA27MMA_64x256x32_S32S8S8_SS_TNEEEENS4_6LayoutINS5_IJSB_SD_SD_EEENS5_IJSD_NSA_ILi0EEEST_EEEEENS5_IJNS4_10UnderscoreESW_SW_EEEEENS4_23SM90_TMA_LOAD_MULTICASTENS4_14ComposedLayoutINS4_7SwizzleILi2ELi4ELi3EEENS4_18smem_ptr_flag_bitsILi8EEENSR_INS5_IJNSA_ILi8EEESI_EEENS5_IJSI_SD_EEEEEEEvNS4_8identityESZ_S19_vS1A_EENS_8epilogue10collective6detail29Sm90TmaWarpSpecializedAdapterINS1D_15DefaultEpilogueIaSK_SK_NS1C_6thread17LinearCombinationIaLi1EiiLNS1H_9ScaleType4KindE0ELNS_15FloatRoundStyleE2EaEENS1_15EpilogueDefaultEEEEEvvEEEEvNT_6ParamsE,@"STO_CUDA_ENTRY STV_DEFAULT"
_ZN7cutlass13device_kernelINS_4gemm6kernel13GemmUniversalIN4cute5tupleIJiiiiEEENS1_10collective13CollectiveMmaINS1_34MainloopSm90TmaGmmaWarpSpecializedILi7ENS5_IJNS4_1CILi2EEENSA_ILi4EEENSA_ILi1EEEEEENS1_35KernelTmaWarpSpecializedCooperativeEEENS5_IJNSA_ILi256EEESH_NSA_ILi64EEEEEEaNS5_IJlSD_lEEEaSK_NS4_8TiledMMAINS4_8MMA_AtomIJNS4_4SM904GMMA27MMA_64x256x32_S32S8S8_SS_TNEEEENS4_6LayoutINS5_IJSB_SD_SD_EEENS5_IJSD_NSA_ILi0EEEST_EEEEENS5_IJNS4_10UnderscoreESW_SW_EEEEENS4_23SM90_TMA_LOAD_MULTICASTENS4_14ComposedLayoutINS4_7SwizzleILi2ELi4ELi3EEENS4_18smem_ptr_flag_bitsILi8EEENSR_INS5_IJNSA_ILi8EEESI_EEENS5_IJSI_SD_EEEEEEEvNS4_8identityESZ_S19_vS1A_EENS_8epilogue10collective6detail29Sm90TmaWarpSpecializedAdapterINS1D_15DefaultEpilogueIaSK_SK_NS1C_6thread17LinearCombinationIaLi1EiiLNS1H_9ScaleType4KindE0ELNS_15FloatRoundStyleE2EaEENS1_15EpilogueDefaultEEEEEvvEEEEvNT_6ParamsE:
[----:B------:R-:W0:Y:S02]  /*0000*/  LDC R1, c[0x0][0x28] ;  /* 0x00000a00ff017b82 */ /* 0x000e240000000800 */
[----:B0-----:R-:W-:Y:S01]  /*0010*/  VIADD R1, R1, 0xfffffb40 ;  /* 0xfffffb4001017836 */ /* 0x001fe20000000000 */
[----:B------:R-:W0:Y:S01]  /*0020*/  S2R R4, SR_TID.X ;  /* 0x0000000000047919 */ /* 0x000e220000002100 */
[----:B------:R-:W-:Y:S01]  /*0030*/  ELECT P0, URZ, PT ;  /* 0x00000000003f782f */ /* 0x000fe20003800000 */
[----:B------:R-:W-:Y:S01]  /*0040*/  BSSY B0, `(.L_x_0) ;  /* 0x0000015000007945 */ /* 0x000fe20003800000 */
[--C-:B0-----:R-:W-:Y:S02]  /*0050*/  SHF.R.U32.HI R0, RZ, 0x5, R4.reuse ;  /* 0x00000005ff007819 */ /* 0x101fe40000011604 */
[----:B------:R-:W-:-:S03]  /*0060*/  SHF.R.U32.HI R2, RZ, 0x7, R4 ;  /* 0x00000007ff027819 */ /* 0x000fc60000011604 */
[----:B------:R-:W0:Y:S04]  /*0070*/  SHFL.IDX PT, R3, R0, RZ, 0x1f ;  /* 0x00001fff00037589 */ /* 0x000e2800000e0000 */
[----:B------:R-:W1:Y:S01]  /*0080*/  SHFL.IDX PT, R2, R2, RZ, 0x1f ;  /* 0x00001fff02027589 */ /* 0x000e6200000e0000 */
[----:B0-----:R-:W-:Y:S02]  /*0090*/  R2UR UR9, R3 ;  /* 0x00000000030972ca */ /* 0x001fe400000e0000 */
[----:B-1----:R-:W-:-:S11]  /*00a0*/  R2UR UR5, R2 ;  /* 0x00000000020572ca */ /* 0x002fd600000e0000 */
[----:B------:R-:W-:Y:S02]  /*00b0*/  USHF.R.S32.HI UR4, URZ, 0x1f, UR9 ;  /* 0x0000001f3f047899 */ /* 0x000fe40008011409 */
[----:B------:R-:W-:Y:S02]  /*00c0*/  ISETP.NE.OR P0, PT, RZ, UR9, !P0 ;  /* 0x00000009ff007c0c */ /* 0x000fe4000c705670 */
[----:B------:R-:W-:-:S04]  /*00d0*/  ULEA.HI UR4, UR4, UR9, URZ, 0x2 ;  /* 0x0000000904047291 */ /* 0x000fc8000f8f103f */
[----:B------:R-:W-:-:S04]  /*00e0*/  ULOP3.LUT UR4, UR4, 0xfffffffc, URZ, 0xc0, !UPT ;  /* 0xfffffffc04047892 */ /* 0x000fc8000f8ec03f */
[----:B------:R-:W-:-:S03]  /*00f0*/  UIADD3 UR9, UR9, -UR4, URZ ;  /* 0x8000000409097290 */ /* 0x000fc6000fffe03f */
[----:B------:R-:W-:Y:S09]  /*0100*/  @P0 BRA `(.L_x_1) ;  /* 0x0000000000200947 */ /* 0x000ff20003800000 */
[----:B------:R-:W-:Y:S02]  /*0110*/  ULDC.64 UR6, c[0x0][0x198] ;  /* 0x0000660000067ab9 */ /* 0x000fe40000000a00 */
[----:B------:R-:W-:Y:S02]  /*0120*/  UIADD3 UR10, UP0, UR6, 0xf0, URZ ;  /* 0x000000f0060a7890 */ /* 0x000fe4000ff1e03f */
[----:B------:R-:W-:Y:S02]  /*0130*/  UIADD3 UR6, UP1, UR6, 0x1f0, URZ ;  /* 0x000001f006067890 */ /* 0x000fe4000ff3e03f */
[----:B------:R-:W-:Y:S02]  /*0140*/  UIADD3.X UR11, URZ, UR7, URZ, UP0, !UPT ;  /* 0x000000073f0b7290 */ /* 0x000fe400087fe43f */
[----:B------:R-:W-:-:S07]  /*0150*/  UIADD3.X UR7, URZ, UR7, URZ, UP1, !UPT ;  /* 0x000000073f077290 */ /* 0x000fce0008ffe43f */
[----:B------:R0:W-:Y:S02]  /*0160*/  UTMACCTL.PF [UR10] ;  /* 0x000000000a0079b9 */ /* 0x0001e40008040000 */
[----:B------:R0:W-:Y:S02]  /*0170*/  UTMACCTL.PF [UR6] ;  /* 0x00000000060079b9 */ /* 0x0001e40008040000 */
[----:B0-----:R-:W-:Y:S01]  /*0180*/  NOP ;  /* 0x0000000000007918 */ /* 0x001fe20000000000 */
.L_x_1:
[----:B------:R-:W-:Y:S05]  /*0190*/  BSYNC B0 ;  /* 0x0000000000007941 */ /* 0x000fea0003800000 */
.L_x_0:
[----:B------:R-:W0:Y:S01]  /*01a0*/  SHFL.IDX PT, R2, R0, RZ, 0x1f ;  /* 0x00001fff00027589 */ /* 0x000e2200000e0000 */
[----:B------:R-:W-:Y:S01]  /*01b0*/  UISETP.NE.AND UP0, UPT, UR9, 0x3, UPT ;  /* 0x000000030900788c */ /* 0x000fe2000bf05270 */
[----:B------:R-:W-:Y:S01]  /*01c0*/  ISETP.NE.AND P1, PT, RZ, UR5, PT ;  /* 0x00000005ff007c0c */ /* 0x000fe2000bf25270 */
[----:B------:R-:W-:Y:S02]  /*01d0*/  UIADD3 UR16, UR5, -0x1, URZ ;  /* 0xffffffff05107890 */ /* 0x000fe4000fffe03f */
[----:B------:R-:W-:Y:S02]  /*01e0*/  UISETP.EQ.OR UP0, UPT, UR9, URZ, !UP0 ;  /* 0x0000003f0900728c */ /* 0x000fe4000c702670 */
[----:B------:R-:W-:Y:S02]  /*01f0*/  UISETP.GE.U32.AND UP1, UPT, UR16, 0x2, UPT ;  /* 0x000000021000788c */ /* 0x000fe4000bf26070 */
[----:B------:R-:W-:-:S04]  /*0200*/  UISETP.EQ.AND UP0, UPT, UR5, URZ, UP0 ;  /* 0x0000003f0500728c */ /* 0x000fc80008702270 */
[----:B------:R-:W-:-:S04]  /*0210*/  USEL UR40, URZ, 0x1, !UP0 ;  /* 0x000000013f287887 */ /* 0x000fc8000c000000 */
[----:B------:R-:W-:Y:S01]  /*0220*/  USEL UR40, UR40, 0x2, UP1 ;  /* 0x0000000228287887 */ /* 0x000fe20008800000 */
[----:B0-----:R-:W-:-:S13]  /*0230*/  ISETP.NE.AND P0, PT, R2, RZ, PT ;  /* 0x000000ff0200720c */ /* 0x001fda0003f05270 */
[----:B------:R-:W-:Y:S05]  /*0240*/  @P0 BRA `(.L_x_2) ;  /* 0x0000000000700947 */ /* 0x000fea0003800000 */
[----:B------:R-:W0:Y:S01]  /*0250*/  S2UR UR8, SR_CgaCtaId ;  /* 0x00000000000879c3 */ /* 0x000e220000008800 */
[----:B------:R-:W-:Y:S01]  /*0260*/  UMOV UR4, 0x400 ;  /* 0x0000040000047882 */ /* 0x000fe20000000000 */
[----:B------:R-:W-:Y:S01]  /*0270*/  UMOV UR5, 0x1 ;  /* 0x0000000100057882 */ /* 0x000fe20000000000 */
[----:B------:R-:W-:Y:S01]  /*0280*/  UMOV UR6, 0xa ;  /* 0x0000000a00067882 */ /* 0x000fe20000000000 */
[----:B------:R-:W-:Y:S01]  /*0290*/  ELECT P0, URZ, PT ;  /* 0x00000000003f782f */ /* 0x000fe20003800000 */
[----:B------:R-:W-:-:S04]  /*02a0*/  UIADD3 UR6, -UR6, 0x100000, URZ ;  /* 0x0010000006067890 */ /* 0x000fc8000fffe13f */
[----:B------:R-:W-:Y:S02]  /*02b0*/  USHF.L.U32 UR7, UR6, 0xb, URZ ;  /* 0x0000000b06077899 */ /* 0x000fe4000800063f */
[----:B------:R-:W-:Y:S02]  /*02c0*/  USHF.L.U32 UR6, UR6, 0x1, URZ ;  /* 0x0000000106067899 */ /* 0x000fe4000800063f */
[----:B0-----:R-:W-:Y:S02]  /*02d0*/  ULEA UR8, UR8, UR4, 0x18 ;  /* 0x0000000408087291 */ /* 0x001fe4000f8ec03f */
[----:B------:R-:W-:-:S04]  /*02e0*/  UIADD3 UR4, -UR5, 0x100000, URZ ;  /* 0x0010000005047890 */ /* 0x000fc8000fffe13f */
[----:B------:R-:W-:Y:S02]  /*02f0*/  USHF.L.U32 UR5, UR4, 0xb, URZ ;  /* 0x0000000b04057899 */ /* 0x000fe4000800063f */
[----:B------:R-:W-:Y:S01]  /*0300*/  USHF.L.U32 UR4, UR4, 0x1, URZ ;  /* 0x0000000104047899 */ /* 0x000fe2000800063f */
[----:B------:R-:W0:Y:S11]  /*0310*/  FENCE.VIEW.ASYNC.S ;  /* 0x00000000000073c6 */ /* 0x000e360000000000 */
[----:B0-----:R0:W1:Y:S01]  /*0320*/  SYNCS.EXCH.64 URZ, [UR8], UR4 ;  /* 0x00000004083f75b2 */ /* 0x0010620008000100 */
[----:B------:R0:W2:Y:S01]  /*0330*/  SYNCS.EXCH.64 URZ, [UR8+0x38], UR6 ;  /* 0x00003806083f75b2 */ /* 0x0000a20008000100 */
[----:B------:R0:W3:Y:S01]  /*0340*/  SYNCS.EXCH.64 URZ, [UR8+0x8], UR4 ;  /* 0x00000804083f75b2 */ /* 0x0000e20008000100 */
[----:B------:R0:W4:Y:S01]  /*0350*/  SYNCS.EXCH.64 URZ, [UR8+0x40], UR6 ;  /* 0x00004006083f75b2 */ /* 0x0001220008000100 */
[----:B------:R0:W0:Y:S01]  /*0360*/  SYNCS.EXCH.64 URZ, [UR8+0x10], UR4 ;  /* 0x00001004083f75b2 */ /* 0x0000220008000100 */
        /* <DEDUP_REMOVED lines=9> */
[----:B------:R-:W-:Y:S01]  /*0400*/  NOP ;  /* 0x0000000000007918 */ /* 0x000fe20000000000 */
.L_x_2:
[----:B------:R-:W5:Y:S01]  /*0410*/  S2UR UR13, SR_CTAID.X ;  /* 0x00000000000d79c3 */ /* 0x000f620000002500 */
[----:B------:R-:W-:Y:S01]  /*0420*/  SHF.R.S32.HI R3, RZ, 0x1f, R4 ;  /* 0x0000001fff037819 */ /* 0x000fe20000011404 */
[----:B------:R1:W2:Y:S01]  /*0430*/  SHFL.IDX PT, R6, R0, RZ, 0x1f ;  /* 0x00001fff00067589 */ /* 0x0002a200000e0000 */
[----:B0-----:R-:W-:Y:S01]  /*0440*/  ULDC UR4, c[0x0][0x150] ;  /* 0x0000540000047ab9 */ /* 0x001fe20000000800 */
[----:B------:R-:W-:Y:S02]  /*0450*/  ELECT P0, URZ, PT ;  /* 0x00000000003f782f */ /* 0x000fe40003800000 */
[----:B------:R-:W-:Y:S01]  /*0460*/  LEA.HI R3, R3, R4, RZ, 0x7 ;  /* 0x0000000403037211 */ /* 0x000fe200078f38ff */
[----:B------:R-:W-:Y:S01]  /*0470*/  ULDC UR5, c[0x0][0x154] ;  /* 0x0000550000057ab9 */ /* 0x000fe20000000800 */
[----:B------:R-:W-:Y:S01]  /*0480*/  SHF.R.S32.HI R7, RZ, 0x1f, R2 ;  /* 0x0000001fff077819 */ /* 0x000fe20000011402 */
[----:B------:R-:W0:Y:S01]  /*0490*/  S2UR UR10, SR_CTAID.Y ;  /* 0x00000000000a79c3 */ /* 0x000e220000002600 */
[----:B------:R-:W-:Y:S01]  /*04a0*/  LOP3.LUT R3, R3, 0xffffff80, RZ, 0xc0, !PT ;  /* 0xffffff8003037812 */ /* 0x000fe200078ec0ff */
[----:B------:R-:W-:Y:S01]  /*04b0*/  ULDC UR8, c[0x0][0x144] ;  /* 0x0000510000087ab9 */ /* 0x000fe20000000800 */
[----:B------:R-:W-:Y:S01]  /*04c0*/  LEA.HI R7, R7, R2, RZ, 0x2 ;  /* 0x0000000207077211 */ /* 0x000fe200078f10ff */
[----:B------:R-:W-:Y:S01]  /*04d0*/  NOP ;  /* 0x0000000000007918 */ /* 0x000fe20000000000 */
[----:B------:R-:W-:Y:S01]  /*04e0*/  NOP ;  /* 0x0000000000007918 */ /* 0x000fe20000000000 */
[----:B------:R-:W-:Y:S01]  /*04f0*/  IMAD.IADD R3, R4, 0x1, -R3 ;  /* 0x0000000104037824 */ /* 0x000fe200078e0a03 */
[----:B------:R-:W-:Y:S01]  /*0500*/  LOP3.LUT R7, R7, 0x3ffffffc, RZ, 0xc0, !PT ;  /* 0x3ffffffc07077812 */ /* 0x000fe200078ec0ff */
[----:B------:R-:W-:Y:S01]  /*0510*/  ULDC UR11, c[0x0][0x148] ;  /* 0x00005200000b7ab9 */ /* 0x000fe20000000800 */
[----:B------:R-:W-:-:S02]  /*0520*/  IMAD.MOV.U32 R19, RZ, RZ, 0x1 ;  /* 0x00000001ff137424 */ /* 0x000fc400078e00ff */
[----:B------:R-:W-:Y:S01]  /*0530*/  SHF.R.S32.HI R4, RZ, 0x1f, R3 ;  /* 0x0000001fff047819 */ /* 0x000fe20000011403 */
[----:B------:R-:W-:-:S03]  /*0540*/  IMAD.IADD R2, R2, 0x1, -R7 ;  /* 0x0000000102027824 */ /* 0x000fc600078e0a07 */
[----:B------:R-:W-:Y:S02]  /*0550*/  LEA.HI R4, R4, R3, RZ, 0x3 ;  /* 0x0000000304047211 */ /* 0x000fe400078f18ff */
[----:B-----5:R-:W-:Y:S02]  /*0560*/  I2FP.F32.U32 R5, UR13 ;  /* 0x0000000d00057c45 */ /* 0x020fe40008201000 */
[--C-:B-1----:R-:W-:Y:S02]  /*0570*/  SHF.R.S32.HI R0, RZ, 0x3, R4.reuse ;  /* 0x00000003ff007819 */ /* 0x102fe40000011404 */
[----:B--2---:R-:W-:Y:S01]  /*0580*/  ISETP.NE.OR P0, PT, R6, RZ, !P0 ;  /* 0x000000ff0600720c */ /* 0x004fe20004705670 */
[----:B------:R-:W-:Y:S01]  /*0590*/  FMUL R8, R5, UR4 ;  /* 0x0000000405087c20 */ /* 0x000fe20008400000 */
[----:B------:R-:W-:-:S04]  /*05a0*/  SHF.R.S32.HI R5, RZ, 0x1f, R4 ;  /* 0x0000001fff057819 */ /* 0x000fc80000011404 */
[----:B------:R-:W-:Y:S01]  /*05b0*/  LEA.HI R5, R5, R0, RZ, 0x2 ;  /* 0x0000000005057211 */ /* 0x000fe200078f10ff */
[----:B------:R-:W1:Y:S03]  /*05c0*/  F2I.U32.TRUNC.NTZ R8, R8 ;  /* 0x0000000800087305 */ /* 0x000e66000020f000 */
[----:B------:R-:W-:-:S03]  /*05d0*/  LOP3.LUT R5, R5, 0xfffffffc, RZ, 0xc0, !PT ;  /* 0xfffffffc05057812 */ /* 0x000fc600078ec0ff */
[----:B------:R-:W-:Y:S01]  /*05e0*/  VOTEU.ALL UP0, P0 ;  /* 0x00000000003f7886 */ /* 0x000fe20000000000 */
[----:B------:R-:W-:Y:S01]  /*05f0*/  VOTEU.ALL UP1, P0 ;  /* 0x00000000003f7886 */ /* 0x000fe20000020000 */
[----:B------:R-:W-:Y:S01]  /*0600*/  IMAD.IADD R5, R0, 0x1, -R5 ;  /* 0x0000000100057824 */ /* 0x000fe200078e0a05 */
[----:B0-----:R-:W-:Y:S02]  /*0610*/  I2FP.F32.U32 R0, UR10 ;  /* 0x0000000a00007c45 */ /* 0x001fe40008201000 */
[----:B------:R-:W0:Y:S01]  /*0620*/  @!UP0 S2UR UR7, SR_CgaCtaId ;  /* 0x00000000000789c3 */ /* 0x000e220000008800 */
[----:B------:R-:W-:Y:S01]  /*0630*/  @!UP0 UMOV UR6, 0x400 ;  /* 0x0000040000068882 */ /* 0x000fe20000000000 */
[----:B------:R-:W-:Y:S01]  /*0640*/  LEA R2, R2, R5, 0x2 ;  /* 0x0000000502027211 */ /* 0x000fe200078e10ff */
[----:B------:R-:W-:Y:S01]  /*0650*/  FMUL R4, R0, UR5 ;  /* 0x0000000500047c20 */ /* 0x000fe20008400000 */
[----:B-1----:R-:W-:Y:S02]  /*0660*/  R2UR UR4, R8 ;  /* 0x00000000080472ca */ /* 0x002fe400000e0000 */
[C---:B------:R-:W-:Y:S01]  /*0670*/  LEA.HI R0, R2.reuse, R2, RZ, 0x1 ;  /* 0x0000000202007211 */ /* 0x040fe200078f08ff */
[----:B------:R-:W-:-:S02]  /*0680*/  IMAD.SHL.U32 R155, R2, 0x4, RZ ;  /* 0x00000004029b7824 */ /* 0x000fc400078e00ff */
[----:B------:R-:W1:Y:S01]  /*0690*/  F2I.U32.TRUNC.NTZ R4, R4 ;  /* 0x0000000400047305 */ /* 0x000e62000020f000 */
[----:B------:R-:W-:Y:S02]  /*06a0*/  LOP3.LUT R5, R0, 0xfffffffe, RZ, 0xc0, !PT ;  /* 0xfffffffe00057812 */ /* 0x000fe400078ec0ff */
[----:B------:R-:W-:-:S03]  /*06b0*/  LOP3.LUT R155, R2, 0xc, R155, 0x78, !PT ;  /* 0x0000000c029b7812 */ /* 0x000fc600078e789b */
[----:B------:R-:W-:Y:S02]  /*06c0*/  IMAD.IADD R5, R2, 0x1, -R5 ;  /* 0x0000000102057824 */ /* 0x000fe400078e0a05 */
[----:B------:R-:W-:-:S04]  /*06d0*/  UIADD3 UR4, -UR4, URZ, URZ ;  /* 0x0000003f04047290 */ /* 0x000fc8000fffe13f */
[----:B------:R-:W-:Y:S01]  /*06e0*/  UIMAD UR8, UR8, UR4, UR13 ;  /* 0x00000004080872a4 */ /* 0x000fe2000f8e020d */
[----:B-1----:R-:W-:Y:S02]  /*06f0*/  R2UR UR12, R4 ;  /* 0x00000000040c72ca */ /* 0x002fe400000e0000 */
[----:B------:R-:W-:Y:S01]  /*0700*/  UMOV UR4, 0x20 ;  /* 0x0000002000047882 */ /* 0x000fe20000000000 */
[----:B------:R-:W1:Y:S02]  /*0710*/  LDC R4, c[0x0][0x140] ;  /* 0x00005000ff047b82 */ /* 0x000e640000000800 */
[----:B------:R-:W-:Y:S01]  /*0720*/  ISETP.NE.AND P3, PT, R5, UR8, PT ;  /* 0x0000000805007c0c */ /* 0x000fe2000bf65270 */
[----:B------:R-:W-:-:S04]  /*0730*/  @!UP0 UIADD3 UR4, -UR4, 0x100000, URZ ;  /* 0x0010000004048890 */ /* 0x000fc8000fffe13f */
[----:B------:R-:W-:Y:S02]  /*0740*/  @!UP0 USHF.L.U32 UR5, UR4, 0xb, URZ ;  /* 0x0000000b04058899 */ /* 0x000fe4000800063f */
[----:B------:R-:W-:Y:S02]  /*0750*/  @!UP0 USHF.L.U32 UR4, UR4, 0x1, URZ ;  /* 0x0000000104048899 */ /* 0x000fe4000800063f */
[----:B0-----:R-:W-:Y:S01]  /*0760*/  @!UP0 ULEA UR6, UR7, UR6, 0x18 ;  /* 0x0000000607068291 */ /* 0x001fe2000f8ec03f */
[----:B------:R-:W-:Y:S01]  /*0770*/  VOTEU.ALL UP0, P0 ;  /* 0x00000000003f7886 */ /* 0x000fe20000000000 */
[----:B------:R-:W-:Y:S01]  /*0780*/  LOP3.LUT P0, RZ, R3, 0x7, RZ, 0xc0, !PT ;  /* 0x0000000703ff7812 */ /* 0x000fe2000780c0ff */
[----:B------:R-:W-:-:S03]  /*0790*/  UIADD3 UR12, -UR12, URZ, URZ ;  /* 0x0000003f0c0c7290 */ /* 0x000fc6000fffe13f */
[C---:B------:R-:W-:Y:S02]  /*07a0*/  ISETP.LT.U32.AND P0, PT, R155.reuse, 0x8, !P0 ;  /* 0x000000089b00780c */ /* 0x040fe40004701070 */
[----:B------:R-:W-:Y:S01]  /*07b0*/  @P3 LEA.HI R0, R155, R155, RZ, 0x1 ;  /* 0x0000009b9b003211 */ /* 0x000fe200078f08ff */
[----:B------:R-:W0:Y:S03]  /*07c0*/  FENCE.VIEW.ASYNC.S ;  /* 0x00000000000073c6 */ /* 0x000e260000000000 */
[----:B0-----:R-:W0:Y:S01]  /*07d0*/  @!UP0 SYNCS.EXCH.64 URZ, [UR6+0x80], UR4 ;  /* 0x00008004063f85b2 */ /* 0x001e220008000100 */
[----:B------:R-:W-:Y:S02]  /*07e0*/  @P3 SHF.R.S32.HI R0, RZ, 0x1, R0 ;  /* 0x00000001ff003819 */ /* 0x000fe40000011400 */
[----:B-1----:R-:W-:Y:S01]  /*07f0*/  ISETP.EQ.U32.AND P2, PT, R4, 0x1, PT ;  /* 0x000000010400780c */ /* 0x002fe20003f42070 */
[----:B------:R1:W2:Y:S01]  /*0800*/  @!UP1 SYNCS.EXCH.64 URZ, [UR6+0x88], UR4 ;  /* 0x00008804063f95b2 */ /* 0x0002a20008000100 */
[----:B------:R-:W-:Y:S01]  /*0810*/  NOP ;  /* 0x0000000000007918 */ /* 0x000fe20000000000 */
[----:B-1----:R-:W-:-:S06]  /*0820*/  UIMAD UR4, UR11, UR12, UR10 ;  /* 0x0000000c0b0472a4 */ /* 0x002fcc000f8e020a */
[----:B------:R-:W-:Y:S02]  /*0830*/  @P3 ISETP.NE.AND P4, PT, R0, UR4, PT ;  /* 0x0000000400003c0c */ /* 0x000fe4000bf85270 */
[----:B------:R-:W-:Y:S02]  /*0840*/  SEL R0, RZ, 0x1, !P0 ;  /* 0x00000001ff007807 */ /* 0x000fe40004000000 */
[----:B------:R-:W-:-:S04]  /*0850*/  @P3 SEL R19, RZ, 0x1, P4 ;  /* 0x00000001ff133807 */ /* 0x000fc80002000000 */
[----:B------:R-:W-:Y:S01]  /*0860*/  LOP3.LUT R19, R19, R0, RZ, 0xc0, !PT ;  /* 0x0000000013137212 */ /* 0x000fe200078ec0ff */
[----:B0-----:R-:W-:Y:S06]  /*0870*/  @!P2 BRA `(.L_x_3) ;  /* 0x000000000008a947 */ /* 0x001fec0003800000 */
[----:B--234-:R-:W-:Y:S01]  /*0880*/  UCGABAR_ARV ;  /* 0x00000000000079c7 */ /* 0x01cfe20008000000 */
[----:B------:R-:W-:Y:S05]  /*0890*/  BRA `(.L_x_4) ;  /* 0x0000000000047947 */ /* 0x000fea0003800000 */
.L_x_3:
[----:B--234-:R-:W-:Y:S01]  /*08a0*/  NOP ;  /* 0x0000000000007918 */ /* 0x01cfe20000000000 */
.L_x_4:
[----:B------:R-:W-:Y:S01]  /*08b0*/  ULDC UR4, c[0x0][0x65c] ;  /* 0x0001970000047ab9 */ /* 0x000fe20000000800 */
[----:B------:R-:W-:Y:S01]  /*08c0*/  UMOV UR5, URZ ;  /* 0x0000003f00057c82 */ /* 0x000fe20008000000 */
[----:B------:R-:W-:-:S03]  /*08d0*/  UISETP.NE.AND UP0, UPT, UR4, 0x1, UPT ;  /* 0x000000010400788c */ /* 0x000fc6000bf05270 */
[----:B------:R-:W-:Y:S01]  /*08e0*/  UMOV UR4, UR13 ;  /* 0x0000000d00047c82 */ /* 0x000fe20008000000 */
[----:B------:R-:W-:Y:S02]  /*08f0*/  UP2UR UR46, UPR, URZ, 0x1 ;  /* 0x000000013f2e7883 */ /* 0x000fe40008000000 */
[----:B------:R-:W-:Y:S02]  /*0900*/  PLOP3.LUT P0, PT, PT, PT, UP0, 0x80, 0x0 ;  /* 0x000000000000781c */ /* 0x000fe40003f0f008 */
[----:B------:R-:W-:Y:S02]  /*0910*/  PLOP3.LUT P3, PT, PT, PT, UP0, 0x80, 0x0 ;  /* 0x000000000000781c */ /* 0x000fe40003f6f008 */
[----:B------:R-:W-:Y:S01]  /*0920*/  PLOP3.LUT P5, PT, PT, PT, UP0, 0x80, 0x0 ;  /* 0x000000000000781c */ /* 0x000fe20003faf008 */
[----:B------:R-:W-:Y:S01]  /*0930*/  @UP0 ULDC UR14, c[0x0][0x10] ;  /* 0x00000400000e0ab9 */ /* 0x000fe20000000800 */
[----:B------:R-:W-:Y:S01]  /*0940*/  @UP0 UMOV UR6, UR10 ;  /* 0x0000000a00060c82 */ /* 0x000fe20008000000 */
[----:B------:R-:W-:Y:S01]  /*0950*/  @UP0 UMOV UR7, URZ ;  /* 0x0000003f00070c82 */ /* 0x000fe20008000000 */
[----:B------:R-:W-:Y:S01]  /*0960*/  PLOP3.LUT P4, PT, PT, PT, UP0, 0x80, 0x0 ;  /* 0x000000000000781c */ /* 0x000fe20003f8f008 */
[----:B------:R-:W-:-:S03]  /*0970*/  @UP0 UIMAD.WIDE.U32 UR14, UR13, UR14, UR6 ;  /* 0x0000000e0d0e02a5 */ /* 0x000fc6000f8e0006 */
[----:B------:R-:W-:Y:S01]  /*0980*/  @!UP0 ULDC UR7, c[0x0][0xc] ;  /* 0x0000030000078ab9 */ /* 0x000fe20000000800 */
[----:B------:R-:W-:Y:S01]  /*0990*/  @UP0 UMOV UR6, URZ ;  /* 0x0000003f00060c82 */ /* 0x000fe20008000000 */
[----:B------:R-:W-:Y:S01]  /*09a0*/  @!UP0 UIMAD.WIDE.U32 UR4, UR10, UR7, UR4 ;  /* 0x000000070a0482a5 */ /* 0x000fe2000f8e0004 */
[----:B------:R-:W-:Y:S01]  /*09b0*/  IMAD.U32 R2, RZ, RZ, UR14 ;  /* 0x0000000eff027e24 */ /* 0x000fe2000f8e00ff */
[----:B------:R-:W-:Y:S02]  /*09c0*/  @UP0 UIADD3 UR6, UR15, UR6, URZ ;  /* 0x000000060f060290 */ /* 0x000fe4000fffe03f */
[----:B------:R-:W-:Y:S01]  /*09d0*/  MOV R3, UR15 ;  /* 0x0000000f00037c02 */ /* 0x000fe20008000f00 */
[----:B------:R-:W-:Y:S01]  /*09e0*/  @P0 IMAD.MOV.U32 R7, RZ, RZ, R2 ;  /* 0x000000ffff070224 */ /* 0x000fe200078e0002 */
[----:B------:R-:W-:Y:S01]  /*09f0*/  MOV R4, UR4 ;  /* 0x0000000400047c02 */ /* 0x000fe20008000f00 */
[----:B------:R-:W-:Y:S02]  /*0a00*/  IMAD.U32 R5, RZ, RZ, UR5 ;  /* 0x00000005ff057e24 */ /* 0x000fe4000f8e00ff */
[----:B------:R-:W-:-:S02]  /*0a10*/  IMAD.U32 R2, RZ, RZ, UR4 ;  /* 0x00000004ff027e24 */ /* 0x000fc4000f8e00ff */
[----:B------:R-:W-:Y:S02]  /*0a20*/  @P3 IMAD.U32 R6, RZ, RZ, UR6 ;  /* 0x00000006ff063e24 */ /* 0x000fe4000f8e00ff */
[----:B------:R-:W-:Y:S02]  /*0a30*/  @!P5 IMAD.MOV.U32 R6, RZ, RZ, R5 ;  /* 0x000000ffff06d224 */ /* 0x000fe400078e0005 */
[----:B------:R-:W-:Y:S02]  /*0a40*/  @!P4 IMAD.MOV.U32 R7, RZ, RZ, R2 ;  /* 0x000000ffff07c224 */ /* 0x000fe400078e0002 */
[----:B------:R-:W-:Y:S01]  /*0a50*/  IMAD.U32 R3, RZ, RZ, UR5 ;  /* 0x00000005ff037e24 */ /* 0x000fe2000f8e00ff */
[----:B------:R0:W-:Y:S04]  /*0a60*/  STL [R1+0x200], R6 ;  /* 0x0002000601007387 */ /* 0x0001e80000100800 */
[----:B------:R0:W-:Y:S01]  /*0a70*/  STL [R1+0x204], R7 ;  /* 0x0002040701007387 */ /* 0x0001e20000100800 */
[----:B------:R-:W-:Y:S05]  /*0a80*/  @!P2 BRA `(.L_x_5) ;  /* 0x00000000000ca947 */ /* 0x000fea0003800000 */
[----:B------:R-:W-:Y:S01]  /*0a90*/  UCGABAR_WAIT ;  /* 0x0000000000007dc7 */ /* 0x000fe20008000000 */
[----:B------:R-:W-:Y:S01]  /*0aa0*/  CCTL.IVALL ;  /* 0x00000000ff00798f */ /* 0x000fe20002000000 */
[----:B------:R-:W-:Y:S05]  /*0ab0*/  BRA `(.L_x_6) ;  /* 0x0000000000047947 */ /* 0x000fea0003800000 */
.L_x_5:
[----:B------:R-:W-:Y:S06]  /*0ac0*/  BAR.SYNC.DEFER_BLOCKING 0x0 ;  /* 0x0000000000007b1d */ /* 0x000fec0000010000 */
.L_x_6:
[----:B------:R-:W-:Y:S05]  /*0ad0*/  @!P1 BRA `(.L_x_7) ;  /* 0x0000012000d49947 */ /* 0x000fea0003800000 */
[----:B------:R-:W-:-:S06]  /*0ae0*/  UISETP.GT.U32.AND UP0, UPT, UR16, 0x1, UPT ;  /* 0x000000011000788c */ /* 0x000fcc000bf04070 */
[----:B------:R-:W-:-:S13]  /*0af0*/  PLOP3.LUT P0, PT, PT, PT, UP0, 0x80, 0x0 ;  /* 0x000000000000781c */ /* 0x000fda0003f0f008 */
[----:B------:R-:W-:Y:S05]  /*0b00*/  @P0 EXIT ;  /* 0x000000000000094d */ /* 0x000fea0003800000 */
[----:B------:R-:W-:Y:S01]  /*0b10*/  ULDC.64 UR4, c[0x0][0x650] ;  /* 0x0001940000047ab9 */ /* 0x000fe20000000a00 */
[----:B------:R-:W-:Y:S01]  /*0b20*/  UMOV UR41, 0xffffffff ;  /* 0xffffffff00297882 */ /* 0x000fe20000000000 */
[----:B------:R-:W-:Y:S01]  /*0b30*/  ISETP.GE.U32.AND P0, PT, R7, UR4, PT ;  /* 0x0000000407007c0c */ /* 0x000fe2000bf06070 */
[----:B------:R-:W-:Y:S01]  /*0b40*/  UMOV UR42, 0xffffffff ;  /* 0xffffffff002a7882 */ /* 0x000fe20000000000 */
[----:B------:R-:W-:Y:S01]  /*0b50*/  UMOV UR43, 0xffffffff ;  /* 0xffffffff002b7882 */ /* 0x000fe20000000000 */
[----:B------:R-:W-:Y:S02]  /*0b60*/  PRMT R0, RZ, 0x7610, R0 ;  /* 0x00007610ff007816 */ /* 0x000fe40000000000 */
[----:B------:R-:W-:-:S13]  /*0b70*/  ISETP.GE.U32.AND.EX P0, PT, R6, UR5, PT, P0 ;  /* 0x0000000506007c0c */ /* 0x000fda000bf06100 */
[----:B------:R-:W-:Y:S05]  /*0b80*/  @P0 BRA `(.L_x_8) ;  /* 0x0000000400480947 */ /* 0x000fea0003800000 */
[----:B------:R-:W-:Y:S01]  /*0b90*/  ULDC.64 UR16, c[0x0][0x628] ;  /* 0x00018a0000107ab9 */ /* 0x000fe20000000a00 */
[C---:B------:R-:W-:Y:S01]  /*0ba0*/  R2UR UR19, R7.reuse ;  /* 0x00000000071372ca */ /* 0x040fe200000e0000 */
[----:B------:R-:W-:Y:S01]  /*0bb0*/  ULDC UR18, c[0x0][0x630] ;  /* 0x00018c0000127ab9 */ /* 0x000fe20000000800 */
[----:B------:R-:W-:Y:S02]  /*0bc0*/  ISETP.NE.U32.AND P0, PT, RZ, UR16, PT ;  /* 0x00000010ff007c0c */ /* 0x000fe4000bf05070 */
[----:B------:R-:W-:Y:S02]  /*0bd0*/  R2UR UR4, R7 ;  /* 0x00000000070472ca */ /* 0x000fe400000e0000 */
[----:B------:R-:W-:Y:S02]  /*0be0*/  ISETP.NE.AND.EX P0, PT, RZ, UR17, PT, P0 ;  /* 0x00000011ff007c0c */ /* 0x000fe4000bf05300 */
[----:B------:R-:W-:-:S11]  /*0bf0*/  R2UR UR5, R6 ;  /* 0x00000000060572ca */ /* 0x000fd600000e0000 */
[----:B------:R-:W-:Y:S05]  /*0c00*/  @!P0 BRA `(.L_x_9) ;  /* 0x0000000000308947 */ /* 0x000fea0003800000 */
[----:B------:R-:W-:Y:S01]  /*0c10*/  R2UR UR4, R7 ;  /* 0x00000000070472ca */ /* 0x000fe200000e0000 */
[----:B------:R-:W-:Y:S01]  /*0c20*/  ULDC UR9, c[0x0][0x634] ;  /* 0x00018d0000097ab9 */ /* 0x000fe20000000800 */
[----:B------:R-:W-:-:S11]  /*0c30*/  R2UR UR13, R6 ;  /* 0x00000000060d72ca */ /* 0x000fd600000e0000 */
[----:B------:R-:W-:-:S04]  /*0c40*/  UIADD3 UR9, UP0, UR4, UR9, URZ ;  /* 0x0000000904097290 */ /* 0x000fc8000ff1e03f */
[----:B------:R-:W-:-:S04]  /*0c50*/  UIADD3.X UR13, URZ, UR13, URZ, UP0, !UPT ;  /* 0x0000000d3f0d7290 */ /* 0x000fc800087fe43f */
[----:B------:R-:W-:-:S04]  /*0c60*/  UIMAD.WIDE.U32 UR4, UR13, UR16, URZ ;  /* 0x000000100d0472a5 */ /* 0x000fc8000f8e003f */
[----:B------:R-:W-:Y:S02]  /*0c70*/  UIMAD.WIDE.U32 UR6, UP0, UR9, UR17, UR4 ;  /* 0x00000011090672a5 */ /* 0x000fe4000f800004 */
[----:B------:R-:W-:Y:S02]  /*0c80*/  UIMAD.WIDE.U32 UR4, UR9, UR16, URZ ;  /* 0x00000010090472a5 */ /* 0x000fe4000f8e003f */
[----:B------:R-:W-:Y:S02]  /*0c90*/  UIADD3.X UR15, URZ, URZ, URZ, UP0, !UPT ;  /* 0x0000003f3f0f7290 */ /* 0x000fe400087fe43f */
[----:B------:R-:W-:Y:S01]  /*0ca0*/  UIADD3 URZ, UP0, UR5, UR6, URZ ;  /* 0x00000006053f7290 */ /* 0x000fe2000ff1e03f */
[----:B------:R-:W-:-:S03]  /*0cb0*/  UMOV UR14, UR7 ;  /* 0x00000007000e7c82 */ /* 0x000fc60008000000 */
[----:B------:R-:W-:-:S12]  /*0cc0*/  UIMAD.WIDE.U32.X UR4, UR13, UR17, UR14, UP0 ;  /* 0x000000110d0472a5 */ /* 0x000fd800080e040e */
.L_x_9:
[----:B------:R-:W-:Y:S01]  /*0cd0*/  USHF.R.U64 UR43, UR4, UR18, UR5 ;  /* 0x00000012042b7299 */ /* 0x000fe20008001205 */
[----:B------:R-:W-:Y:S01]  /*0ce0*/  R2UR UR7, R6 ;  /* 0x00000000060772ca */ /* 0x000fe200000e0000 */
[----:B------:R-:W-:Y:S02]  /*0cf0*/  USHF.R.U32.HI UR4, URZ, UR18, UR5 ;  /* 0x000000123f047299 */ /* 0x000fe40008011605 */
[----:B------:R-:W-:Y:S01]  /*0d00*/  UIADD3 UR5, UP0, URZ, -UR43, URZ ;  /* 0x8000002b3f057290 */ /* 0x000fe2000ff1e03f */
[----:B------:R-:W-:Y:S01]  /*0d10*/  ULDC.64 UR14, c[0x0][0x620] ;  /* 0x00018800000e7ab9 */ /* 0x000fe20000000a00 */
[----:B------:R-:W-:Y:S02]  /*0d20*/  UMOV UR6, UR19 ;  /* 0x0000001300067c82 */ /* 0x000fe40008000000 */
[----:B------:R-:W-:Y:S01]  /*0d30*/  UIADD3.X UR4, URZ, ~UR4, URZ, UP0, !UPT ;  /* 0x800000043f047290 */ /* 0x000fe200087fe43f */
[----:B------:R-:W-:Y:S01]  /*0d40*/  ULDC UR9, c[0x0][0x618] ;  /* 0x0001860000097ab9 */ /* 0x000fe20000000800 */
[----:B------:R-:W-:-:S02]  /*0d50*/  UIMAD UR12, UR11, UR12, UR10 ;  /* 0x0000000c0b0c72a4 */ /* 0x000fc4000f8e020a */
[----:B------:R-:W-:Y:S02]  /*0d60*/  UIMAD UR4, UR4, UR14, URZ ;  /* 0x0000000e040472a4 */ /* 0x000fe4000f8e023f */
[----:B------:R-:W-:Y:S02]  /*0d70*/  UIMAD.WIDE.U32 UR6, UR5, UR14, UR6 ;  /* 0x0000000e050672a5 */ /* 0x000fe4000f8e0006 */
[----:B------:R-:W-:Y:S01]  /*0d80*/  UIMAD UR4, UR5, UR15, UR4 ;  /* 0x0000000f050472a4 */ /* 0x000fe2000f8e0204 */
[----:B------:R-:W-:Y:S01]  /*0d90*/  ULDC UR10, c[0x0][0x608] ;  /* 0x00018200000a7ab9 */ /* 0x000fe20000000800 */
[----:B------:R-:W-:Y:S02]  /*0da0*/  ULDC UR18, c[0x0][0x658] ;  /* 0x0001960000127ab9 */ /* 0x000fe40000000800 */
[----:B------:R-:W-:Y:S01]  /*0db0*/  UIADD3 UR7, UR7, UR4, URZ ;  /* 0x0000000407077290 */ /* 0x000fe2000fffe03f */
[----:B------:R-:W-:Y:S02]  /*0dc0*/  UMOV UR11, 0xffffffff ;  /* 0xffffffff000b7882 */ /* 0x000fe40000000000 */
[----:B------:R-:W-:Y:S01]  /*0dd0*/  ULDC.64 UR4, c[0x0][0x640] ;  /* 0x0001900000047ab9 */ /* 0x000fe20000000a00 */
[----:B------:R-:W-:Y:S01]  /*0de0*/  USHF.R.U64 UR16, UR6, UR9, UR7 ;  /* 0x0000000906107299 */ /* 0x000fe20008001207 */
[----:B------:R-:W-:Y:S01]  /*0df0*/  ISETP.NE.U32.AND P0, PT, RZ, UR4, PT ;  /* 0x00000004ff007c0c */ /* 0x000fe2000bf05070 */
[----:B------:R-:W-:-:S02]  /*0e00*/  USHF.R.U32.HI UR7, URZ, UR9, UR7 ;  /* 0x000000093f077299 */ /* 0x000fc40008011607 */
[----:B------:R-:W-:Y:S01]  /*0e10*/  USHF.L.U32 UR6, UR11, UR18, URZ ;  /* 0x000000120b067299 */ /* 0x000fe2000800063f */
[----:B------:R-:W-:Y:S01]  /*0e20*/  ISETP.NE.AND.EX P0, PT, RZ, UR5, PT, P0 ;  /* 0x00000005ff007c0c */ /* 0x000fe2000bf05300 */
[----:B------:R-:W-:Y:S02]  /*0e30*/  USHF.R.U64 UR22, UR16, UR10, UR7 ;  /* 0x0000000a10167299 */ /* 0x000fe40008001207 */
[----:B------:R-:W-:Y:S02]  /*0e40*/  USHF.R.U32.HI UR7, URZ, UR10, UR7 ;  /* 0x0000000a3f077299 */ /* 0x000fe40008011607 */
[----:B------:R-:W-:Y:S02]  /*0e50*/  UISETP.NE.AND UP1, UPT, UR46, URZ, UPT ;  /* 0x0000003f2e00728c */ /* 0x000fe4000bf25270 */
[----:B------:R-:W-:Y:S01]  /*0e60*/  USHF.R.U64 UR23, UR22, UR18, UR7 ;  /* 0x0000001216177299 */ /* 0x000fe20008001207 */
[----:B------:R-:W-:Y:S01]  /*0e70*/  ULDC UR17, c[0x0][0x600] ;  /* 0x0001800000117ab9 */ /* 0x000fe20000000800 */
[----:B------:R-:W-:-:S02]  /*0e80*/  ULOP3.LUT UR13, URZ, UR6, URZ, 0x33, !UPT ;  /* 0x000000063f0d7292 */ /* 0x000fc4000f8e333f */
[----:B------:R-:W-:Y:S02]  /*0e90*/  UIADD3 UR15, UR17, -0x1, URZ ;  /* 0xffffffff110f7890 */ /* 0x000fe4000fffe03f */
[----:B------:R-:W-:Y:S02]  /*0ea0*/  USEL UR12, UR8, UR12, !UP1 ;  /* 0x0000000c080c7287 */ /* 0x000fe4000c800000 */
[----:B------:R-:W-:Y:S01]  /*0eb0*/  USHF.R.U32.HI UR7, URZ, UR18, UR7 ;  /* 0x000000123f077299 */ /* 0x000fe20008011607 */
[----:B------:R-:W-:Y:S01]  /*0ec0*/  ULDC UR19, c[0x0][0x648] ;  /* 0x0001920000137ab9 */ /* 0x000fe20000000800 */
[----:B------:R-:W-:Y:S01]  /*0ed0*/  ULDC UR20, c[0x0][0x638] ;  /* 0x00018e0000147ab9 */ /* 0x000fe20000000800 */
[----:B------:R-:W-:Y:S01]  /*0ee0*/  UMOV UR21, 0x1 ;  /* 0x0000000100157882 */ /* 0x000fe20000000000 */
[----:B------:R-:W-:Y:S01]  /*0ef0*/  UMOV UR6, UR23 ;  /* 0x0000001700067c82 */ /* 0x000fe20008000000 */
[----:B------:R-:W-:Y:S07]  /*0f00*/  @!P0 BRA `(.L_x_10) ;  /* 0x0000000000308947 */ /* 0x000fee0003800000 */
[----:B------:R-:W-:Y:S02]  /*0f10*/  ULDC UR10, c[0x0][0x64c] ;  /* 0x00019300000a7ab9 */ /* 0x000fe40000000800 */
        /* <DEDUP_REMOVED lines=8> */
[----:B------:R-:W-:-:S07]  /*0fa0*/  UIMAD.WIDE.U32.X UR4, UR14, UR5, UR10, UP0 ;  /* 0x000000050e0472a5 */ /* 0x000fce00080e040a */
[----:B------:R-:W-:Y:S01]  /*0fb0*/  UMOV UR6, UR4 ;  /* 0x0000000400067c82 */ /* 0x000fe20008000000 */
[----:B------:R-:W-:-:S05]  /*0fc0*/  UMOV UR7, UR5 ;  /* 0x0000000500077c82 */ /* 0x000fca0008000000 */
.L_x_10:
[----:B------:R-:W-:Y:S01]  /*0fd0*/  USHF.R.U64 UR5, UR6, UR19, UR7 ;  /* 0x0000001306057299 */ /* 0x000fe20008001207 */
[----:B------:R-:W-:Y:S01]  /*0fe0*/  IMAD.MOV.U32 R0, RZ, RZ, 0x1 ;  /* 0x00000001ff007424 */ /* 0x000fe200078e00ff */
[----:B------:R-:W-:Y:S02]  /*0ff0*/  USHF.L.U32 UR4, UR21, UR18, URZ ;  /* 0x0000001215047299 */ /* 0x000fe4000800063f */
[----:B------:R-:W-:Y:S02]  /*1000*/  ULOP3.LUT UR13, UR22, UR13, URZ, 0xc0, !UPT ;  /* 0x0000000d160d7292 */ /* 0x000fe4000f8ec03f */
[----:B------:R-:W-:Y:S02]  /*1010*/  UIADD3 UR6, -UR5, URZ, URZ ;  /* 0x0000003f05067290 */ /* 0x000fe4000fffe13f */
[----:B------:R-:W-:Y:S02]  /*1020*/  UIMAD UR13, UR4, UR5, UR13 ;  /* 0x00000005040d72a4 */ /* 0x000fe4000f8e020d */
[----:B------:R-:W-:-:S02]  /*1030*/  ULOP3.LUT UR15, UR16, UR15, URZ, 0xc0, !UPT ;  /* 0x0000000f100f7292 */ /* 0x000fc4000f8ec03f */
[----:B------:R-:W-:Y:S01]  /*1040*/  UIMAD UR4, UR6, UR20, UR23 ;  /* 0x00000014060472a4 */ /* 0x000fe2000f8e0217 */
[----:B------:R-:W-:Y:S01]  /*1050*/  ULDC UR5, c[0x0][0x610] ;  /* 0x0001840000057ab9 */ /* 0x000fe20000000800 */
[----:B------:R-:W-:Y:S02]  /*1060*/  UISETP.NE.AND UP0, UPT, UR46, URZ, UPT ;  /* 0x0000003f2e00728c */ /* 0x000fe4000bf05270 */
[----:B------:R-:W-:Y:S02]  /*1070*/  UIMAD UR12, UR13, UR5, UR12 ;  /* 0x000000050d0c72a4 */ /* 0x000fe4000f8e020c */
[----:B------:R-:W-:-:S04]  /*1080*/  UIMAD UR4, UR4, UR17, UR15 ;  /* 0x00000011040472a4 */ /* 0x000fc8000f8e020f */
[----:B------:R-:W-:Y:S02]  /*1090*/  USEL UR42, UR4, UR12, !UP0 ;  /* 0x0000000c042a7287 */ /* 0x000fe4000c000000 */
[----:B------:R-:W-:-:S12]  /*10a0*/  USEL UR41, UR12, UR4, !UP0 ;  /* 0x000000040c297287 */ /* 0x000fd8000c000000 */
.L_x_8:
[----:B------:R-:W-:-:S08]  /*10b0*/  NOP ;  /* 0x0000000000007918 */ /* 0x000fd00000000000 */
[----:B------:R-:W1:Y:S02]  /*10c0*/  USETMAXREG.TRY_ALLOC.CTAPOOL UP0, 0xf0 ;  /* 0x000000f0000079c8 */ /* 0x000e640008000600 */
[----:B-1----:R-:W-:-:S13]  /*10d0*/  PLOP3.LUT P0, PT, PT, PT, UP0, 0x80, 0x0 ;  /* 0x000000000000781c */ /* 0x002fda0003f0f008 */
[----:B------:R-:W-:Y:S05]  /*10e0*/  @!P0 BRA `(.L_x_8) ;  /* 0xfffffffc00f08947 */ /* 0x000fea000383ffff */
[----:B------:R-:W-:Y:S01]  /*10f0*/  ULDC.64 UR4, c[0x0][0x598] ;  /* 0x0001660000047ab9 */ /* 0x000fe20000000a00 */
[----:B------:R-:W-:Y:S01]  /*1100*/  ULDC.64 UR36, c[0x0][0x208] ;  /* 0x0000820000247ab9 */ /* 0x000fe20000000a00 */
[----:B------:R-:W-:-:S04]  /*1110*/  ISETP.NE.U32.AND P0, PT, RZ, UR4, PT ;  /* 0x00000004ff007c0c */ /* 0x000fc8000bf05070 */
[----:B------:R-:W-:-:S13]  /*1120*/  ISETP.NE.AND.EX P0, PT, RZ, UR5, PT, P0 ;  /* 0x00000005ff007c0c */ /* 0x000fda000bf05300 */
[----:B------:R-:W-:Y:S05]  /*1130*/  @!P0 BRA `(.L_x_11) ;  /* 0x00000000001c8947 */ /* 0x000fea0003800000 */
[----:B------:R-:W1:Y:S02]  /*1140*/  LDC.64 R2, c[0x0][0x598] ;  /* 0x00016600ff027b82 */ /* 0x000e640000000a00 */
[----:B-1----:R-:W2:Y:S02]  /*1150*/  LDG.E.64 R2, desc[UR36][R2.64] ;  /* 0x0000002402027981 */ /* 0x002ea4000c1e1b00 */
[----:B--2---:R-:W-:-:S04]  /*1160*/  ISETP.NE.U32.AND P0, PT, R2, RZ, PT ;  /* 0x000000ff0200720c */ /* 0x004fc80003f05070 */
[----:B------:R-:W-:-:S13]  /*1170*/  ISETP.NE.AND.EX P0, PT, R3, RZ, PT, P0 ;  /* 0x000000ff0300720c */ /* 0x000fda0003f05300 */
[----:B------:R-:W-:Y:S05]  /*1180*/  @!P0 BRA `(.L_x_11) ;  /* 0x0000000000088947 */ /* 0x000fea0003800000 */
[----:B------:R1:W5:Y:S01]  /*1190*/  LD.E R17, desc[UR36][R2.64] ;  /* 0x0000002402117980 */ /* 0x000362000c101900 */
[----:B------:R-:W-:Y:S05]  /*11a0*/  BRA `(.L_x_12) ;  /* 0x0000000000247947 */ /* 0x000fea0003800000 */
.L_x_11:
[----:B------:R-:W-:Y:S02]  /*11b0*/  ULDC.64 UR4, c[0x0][0x588] ;  /* 0x0001620000047ab9 */ /* 0x000fe40000000a00 */
[----:B------:R-:W-:-:S04]  /*11c0*/  ISETP.NE.U32.AND P0, PT, RZ, UR4, PT ;  /* 0x00000004ff007c0c */ /* 0x000fc8000bf05070 */
[----:B------:R-:W-:-:S13]  /*11d0*/  ISETP.NE.AND.EX P0, PT, RZ, UR5, PT, P0 ;  /* 0x00000005ff007c0c */ /* 0x000fda000bf05300 */
[----:B------:R-:W-:Y:S05]  /*11e0*/  @!P0 BRA `(.L_x_13) ;  /* 0x00000000000c8947 */ /* 0x000fea0003800000 */
[----:B------:R-:W1:Y:S02]  /*11f0*/  LDC.64 R2, c[0x0][0x588] ;  /* 0x00016200ff027b82 */ /* 0x000e640000000a00 */
[----:B-1----:R2:W5:Y:S01]  /*1200*/  LDG.E R17, desc[UR36][R2.64] ;  /* 0x0000002402117981 */ /* 0x002562000c1e1900 */
[----:B------:R-:W-:Y:S05]  /*1210*/  BRA `(.L_x_12) ;  /* 0x0000000000087947 */ /* 0x000fea0003800000 */
.L_x_13:
[----:B------:R-:W-:Y:S02]  /*1220*/  ULDC UR4, c[0x0][0x580] ;  /* 0x0001600000047ab9 */ /* 0x000fe40000000800 */
[----:B------:R-:W-:-:S07]  /*1230*/  MOV R17, UR4 ;  /* 0x0000000400117c02 */ /* 0x000fce0008000f00 */
.L_x_12:
[----:B------:R-:W-:Y:S02]  /*1240*/  ULDC.64 UR4, c[0x0][0x5a0] ;  /* 0x0001680000047ab9 */ /* 0x000fe40000000a00 */
[----:B------:R-:W-:-:S04]  /*1250*/  ISETP.NE.U32.AND P0, PT, RZ, UR4, PT ;  /* 0x00000004ff007c0c */ /* 0x000fc8000bf05070 */
[----:B------:R-:W-:-:S13]  /*1260*/  ISETP.NE.AND.EX P0, PT, RZ, UR5, PT, P0 ;  /* 0x00000005ff007c0c */ /* 0x000fda000bf05300 */
[----:B------:R-:W-:Y:S05]  /*1270*/  @!P0 BRA `(.L_x_14) ;  /* 0x00000000001c8947 */ /* 0x000fea0003800000 */
[----:B-12---:R-:W1:Y:S02]  /*1280*/  LDC.64 R2, c[0x0][0x5a0] ;  /* 0x00016800ff027b82 */ /* 0x006e640000000a00 */
[----:B-1----:R-:W2:Y:S02]  /*1290*/  LDG.E.64 R2, desc[UR36][R2.64] ;  /* 0x0000002402027981 */ /* 0x002ea4000c1e1b00 */
[----:B--2---:R-:W-:-:S04]  /*12a0*/  ISETP.NE.U32.AND P0, PT, R2, RZ, PT ;  /* 0x000000ff0200720c */ /* 0x004fc80003f05070 */
[----:B------:R-:W-:-:S13]  /*12b0*/  ISETP.NE.AND.EX P0, PT, R3, RZ, PT, P0 ;  /* 0x000000ff0300720c */ /* 0x000fda0003f05300 */
[----:B------:R-:W-:Y:S05]  /*12c0*/  @!P0 BRA `(.L_x_14) ;  /* 0x0000000000088947 */ /* 0x000fea0003800000 */
[----:B------:R1:W5:Y:S01]  /*12d0*/  LD.E R18, desc[UR36][R2.64] ;  /* 0x0000002402127980 */ /* 0x000362000c101900 */
[----:B------:R-:W-:Y:S05]  /*12e0*/  BRA `(.L_x_15) ;  /* 0x0000000000247947 */ /* 0x000fea0003800000 */
.L_x_14:
[----:B------:R-:W-:Y:S02]  /*12f0*/  ULDC.64 UR4, c[0x0][0x590] ;  /* 0x0001640000047ab9 */ /* 0x000fe40000000a00 */
[----:B------:R-:W-:-:S04]  /*1300*/  ISETP.NE.U32.AND P0, PT, RZ, UR4, PT ;  /* 0x00000004ff007c0c */ /* 0x000fc8000bf05070 */
[----:B------:R-:W-:-:S13]  /*1310*/  ISETP.NE.AND.EX P0, PT, RZ, UR5, PT, P0 ;  /* 0x00000005ff007c0c */ /* 0x000fda000bf05300 */
[----:B------:R-:W-:Y:S05]  /*1320*/  @!P0 BRA `(.L_x_16) ;  /* 0x00000000000c8947 */ /* 0x000fea0003800000 */
[----:B-12---:R-:W1:Y:S02]  /*1330*/  LDC.64 R2, c[0x0][0x590] ;  /* 0x00016400ff027b82 */ /* 0x006e640000000a00 */
[----:B-1----:R2:W5:Y:S01]  /*1340*/  LDG.E R18, desc[UR36][R2.64] ;  /* 0x0000002402127981 */ /* 0x002562000c1e1900 */
[----:B------:R-:W-:Y:S05]  /*1350*/  BRA `(.L_x_15) ;  /* 0x0000000000087947 */ /* 0x000fea0003800000 */
.L_x_16:
[----:B------:R-:W-:Y:S02]  /*1360*/  ULDC UR4, c[0x0][0x584] ;  /* 0x0001610000047ab9 */ /* 0x000fe40000000800 */
[----:B------:R-:W-:-:S07]  /*1370*/  IMAD.U32 R18, RZ, RZ, UR4 ;  /* 0x00000004ff127e24 */ /* 0x000fce000f8e00ff */
.L_x_15:
[----:B------:R-:W-:-:S13]  /*1380*/  LOP3.LUT P0, RZ, R0, 0xff, RZ, 0xc0, !PT ;  /* 0x000000ff00ff7812 */ /* 0x000fda000780c0ff */
[----:B------:R-:W-:Y:S05]  /*1390*/  @!P0 EXIT ;  /* 0x000000000000894d */ /* 0x000fea0003800000 */
[----:B------:R-:W-:Y:S01]  /*13a0*/  ULDC UR4, c[0x0][0x28c] ;  /* 0x0000a30000047ab9 */ /* 0x000fe20000000800 */
[----:B------:R-:W-:Y:S01]  /*13b0*/  UMOV UR38, URZ ;  /* 0x0000003f00267c82 */ /* 0x000fe20008000000 */
[----:B------:R-:W-:Y:S01]  /*13c0*/  UIADD3 UR4, UR4, 0x3f, URZ ;  /* 0x0000003f04047890 */ /* 0x000fe2000fffe03f */
[----:B------:R-:W-:-:S03]  /*13d0*/  UMOV UR39, URZ ;  /* 0x0000003f00277c82 */ /* 0x000fc60008000000 */
[----:B------:R-:W-:-:S04]  /*13e0*/  USHF.R.S32.HI UR5, URZ, 0x1f, UR4 ;  /* 0x0000001f3f057899 */ /* 0x000fc80008011404 */
[----:B------:R-:W-:-:S04]  /*13f0*/  ULEA.HI UR5, UR5, UR4, URZ, 0x6 ;  /* 0x0000000405057291 */ /* 0x000fc8000f8f303f */
[----:B------:R-:W-:-:S12]  /*1400*/  USHF.R.S32.HI UR44, URZ, 0x6, UR5 ;  /* 0x000000063f2c7899 */ /* 0x000fd80008011405 */
.L_x_552:
[----:B------:R-:W3:Y:S01]  /*1410*/  S2R R0, SR_TID.X ;  /* 0x0000000000007919 */ /* 0x000ee20000002100 */
[----:B----4-:R-:W4:Y:S01]  /*1420*/  S2UR UR7, SR_CgaCtaId ;  /* 0x00000000000779c3 */ /* 0x010f220000008800 */
[----:B------:R-:W-:Y:S02]  /*1430*/  UMOV UR6, 0x400 ;  /* 0x0000040000067882 */ /* 0x000fe40000000000 */
[----:B----4-:R-:W-:Y:S01]  /*1440*/  ULEA UR6, UR7, UR6, 0x18 ;  /* 0x0000000607067291 */ /* 0x010fe2000f8ec03f */
[----:B---3--:R-:W-:-:S04]  /*1450*/  LOP3.LUT R0, R0, 0x80, RZ, 0xc0, !PT ;  /* 0x0000008000007812 */ /* 0x008fc800078ec0ff */
[----:B------:R-:W-:-:S06]  /*1460*/  SHF.R.U32.HI R0, RZ, 0x7, R0 ;  /* 0x00000007ff007819 */ /* 0x000fcc0000011600 */
[----:B------:R-:W3:Y:S02]  /*1470*/  SHFL.IDX PT, R0, R0, RZ, 0x1f ;  /* 0x00001fff00007589 */ /* 0x000ee400000e0000 */
[----:B---3--:R-:W-:-:S13]  /*1480*/  R2UR UR4, R0 ;  /* 0x00000000000472ca */ /* 0x008fda00000e0000 */
[----:B------:R-:W-:-:S04]  /*1490*/  ULEA.HI UR5, UR4, UR4, URZ, 0x1 ;  /* 0x0000000404057291 */ /* 0x000fc8000f8f083f */
[----:B------:R-:W-:-:S04]  /*14a0*/  ULOP3.LUT UR5, UR5, 0xffffe, URZ, 0xc0, !UPT ;  /* 0x000ffffe05057892 */ /* 0x000fc8000f8ec03f */
[----:B------:R-:W-:-:S03]  /*14b0*/  UIADD3 UR5, UR4, -UR5, URZ ;  /* 0x8000000504057290 */ /* 0x000fc6000fffe03f */
[----:B------:R-:W-:Y:S01]  /*14c0*/  ULDC UR4, c[0x0][0x28c] ;  /* 0x0000a30000047ab9 */ /* 0x000fe20000000800 */
[----:B------:R-:W-:Y:S01]  /*14d0*/  ULEA UR5, UR5, UR6, 0xc ;  /* 0x0000000605057291 */ /* 0x000fe2000f8e603f */
[----:B------:R-:W-:-:S03]  /*14e0*/  ISETP.LT.AND P0, PT, RZ, UR4, PT ;  /* 0x00000004ff007c0c */ /* 0x000fc6000bf01270 */
[----:B------:R-:W-:-:S04]  /*14f0*/  UIADD3 UR5, UR5, 0x180, URZ ;  /* 0x0000018005057890 */ /* 0x000fc8000fffe03f */
[----:B------:R-:W-:-:S04]  /*1500*/  USHF.R.U32.HI UR5, URZ, 0x4, UR5 ;  /* 0x000000043f057899 */ /* 0x000fc80008011605 */
[----:B------:R-:W-:-:S04]  /*1510*/  ULOP3.LUT UR5, UR5, 0x3fff, URZ, 0xc0, !UPT ;  /* 0x00003fff05057892 */ /* 0x000fc8000f8ec03f */
[----:B------:R-:W-:Y:S01]  /*1520*/  ULOP3.LUT UR45, UR5, 0x10000, URZ, 0xfc, !UPT ;  /* 0x00010000052d7892 */ /* 0x000fe2000f8efc3f */
[----:B-----5:R-:W-:Y:S11]  /*1530*/  @P0 BRA `(.L_x_17) ;  /* 0x0000000000400947 */ /* 0x020ff60003800000 */
[----:B------:R-:W-:Y:S01]  /*1540*/  MOV R0, 0x0 ;  /* 0x0000000000007802 */ /* 0x000fe20000000f00 */
[----:B------:R-:W-:Y:S01]  /*1550*/  ULDC.64 UR4, c[0x4][0x68] ;  /* 0x01001a0000047ab9 */ /* 0x000fe20000000a00 */
[----:B------:R-:W-:Y:S01]  /*1560*/  ULDC.64 UR6, c[0x4][0x8] ;  /* 0x0100020000067ab9 */ /* 0x000fe20000000a00 */
[----:B------:R-:W-:Y:S01]  /*1570*/  IMAD.U32 R4, RZ, RZ, UR4 ;  /* 0x00000004ff047e24 */ /* 0x000fe2000f8e00ff */
[----:B-12---:R1:W2:Y:S01]  /*1580*/  LDC.64 R2, c[0x4][R0] ;  /* 0x0100000000027b82 */ /* 0x0062a20000000a00 */
[----:B------:R-:W-:Y:S01]  /*1590*/  IMAD.U32 R5, RZ, RZ, UR5 ;  /* 0x00000005ff057e24 */ /* 0x000fe2000f8e00ff */
[----:B------:R-:W-:Y:S01]  /*15a0*/  ULDC.64 UR4, c[0x4][0x70] ;  /* 0x01001c0000047ab9 */ /* 0x000fe20000000a00 */
[----:B------:R-:W-:Y:S01]  /*15b0*/  IMAD.U32 R10, RZ, RZ, UR6 ;  /* 0x00000006ff0a7e24 */ /* 0x000fe2000f8e00ff */
[----:B0-----:R-:W-:Y:S01]  /*15c0*/  MOV R7, UR5 ;  /* 0x0000000500077c02 */ /* 0x001fe20008000f00 */
[----:B------:R-:W-:Y:S01]  /*15d0*/  IMAD.U32 R6, RZ, RZ, UR4 ;  /* 0x00000004ff067e24 */ /* 0x000fe2000f8e00ff */
[----:B------:R-:W-:Y:S01]  /*15e0*/  MOV R13, RZ ;  /* 0x000000ff000d7202 */ /* 0x000fe20000000f00 */
[----:B------:R-:W-:-:S02]  /*15f0*/  IMAD.U32 R11, RZ, RZ, UR7 ;  /* 0x00000007ff0b7e24 */ /* 0x000fc4000f8e00ff */
[----:B------:R-:W-:Y:S02]  /*1600*/  IMAD.MOV.U32 R8, RZ, RZ, 0x1e1 ;  /* 0x000001e1ff087424 */ /* 0x000fe400078e00ff */
[----:B-1----:R-:W-:-:S07]  /*1610*/  IMAD.MOV.U32 R12, RZ, RZ, 0x1 ;  /* 0x00000001ff0c7424 */ /* 0x002fce00078e00ff */
[----:B------:R-:W-:-:S07]  /*1620*/  LEPC R20, `(.L_x_17) ;  /* 0x000000001014794e */ /* 0x000fce0000000000 */
[----:B--2--5:R-:W-:Y:S05]  /*1630*/  CALL.ABS.NOINC R2 ;  /* 0x0000000002007343 */ /* 0x024fea0003c00000 */
.L_x_17:
[----:B------:R-:W-:-:S06]  /*1640*/  ULOP3.LUT UR4, UR40, 0x1, URZ, 0xfc, !UPT ;  /* 0x0000000128047892 */ /* 0x000fcc000f8efc3f */
[----:B------:R-:W-:-:S05]  /*1650*/  IMAD.U32 R0, RZ, RZ, UR4 ;  /* 0x00000004ff007e24 */ /* 0x000fca000f8e00ff */
[----:B------:R-:W-:-:S13]  /*1660*/  ISETP.NE.AND P0, PT, R0, 0x3, PT ;  /* 0x000000030000780c */ /* 0x000fda0003f05270 */
[----:B------:R-:W-:Y:S05]  /*1670*/  @!P0 BRA `(.L_x_18) ;  /* 0x0000000000048947 */ /* 0x000fea0003800000 */
[----:B------:R-:W-:Y:S01]  /*1680*/  BPT.TRAP 0x1 ;  /* 0x000000040000795c */ /* 0x000fe20000300000 */
.L_x_18:
[----:B------:R-:W3:Y:S01]  /*1690*/  S2UR UR5, SR_CgaCtaId ;  /* 0x00000000000579c3 */ /* 0x000ee20000008800 */
[----:B------:R-:W-:Y:S01]  /*16a0*/  UMOV UR4, 0x400 ;  /* 0x0000040000047882 */ /* 0x000fe20000000000 */
[----:B-12---:R-:W-:Y:S02]  /*16b0*/  IMAD.U32 R3, RZ, RZ, UR39 ;  /* 0x00000027ff037e24 */ /* 0x006fe4000f8e00ff */
[----:B------:R-:W-:-:S05]  /*16c0*/  IMAD.U32 R2, RZ, RZ, UR38 ;  /* 0x00000026ff027e24 */ /* 0x000fca000f8e00ff */
[----:B------:R-:W-:Y:S01]  /*16d0*/  SHF.L.U32 R2, R2, 0x1f, RZ ;  /* 0x0000001f02027819 */ /* 0x000fe200000006ff */
[----:B---3--:R-:W-:-:S06]  /*16e0*/  ULEA UR4, UR5, UR4, 0x18 ;  /* 0x0000000405047291 */ /* 0x008fcc000f8ec03f */
[----:B------:R-:W-:-:S05]  /*16f0*/  IMAD.U32 R0, RZ, RZ, UR4 ;  /* 0x00000004ff007e24 */ /* 0x000fca000f8e00ff */
[----:B------:R-:W-:-:S04]  /*1700*/  LEA R3, R3, R0, 0x3 ;  /* 0x0000000003037211 */ /* 0x000fc800078e18ff */
[----:B------:R1:W2:Y:S01]  /*1710*/  SYNCS.PHASECHK.TRANS64.TRYWAIT P1, [R3+URZ], R2 ;  /* 0x00000002030075a7 */ /* 0x0002a2000802017f */
[----:B------:R-:W-:Y:S05]  /*1720*/  @!P0 BRA `(.L_x_19) ;  /* 0x0000000000048947 */ /* 0x000fea0003800000 */
[----:B------:R-:W-:Y:S01]  /*1730*/  BPT.TRAP 0x1 ;  /* 0x000000040000795c */ /* 0x000fe20000300000 */
.L_x_19:
[----:B--2---:R-:W-:Y:S05]  /*1740*/  @P1 BRA `(.L_x_20) ;  /* 0x0000000000081947 */ /* 0x004fea0003800000 */
[----:B------:R-:W2:Y:S02]  /*1750*/  SYNCS.PHASECHK.TRANS64.TRYWAIT P1, [R3+URZ], R2 ;  /* 0x00000002030075a7 */ /* 0x000ea4000802017f */
[----:B--2---:R-:W-:Y:S05]  /*1760*/  @!P1 BRA `(.L_x_21) ;  /* 0x0000013000309947 */ /* 0x004fea0003800000 */
.L_x_20:
[----:B------:R-:W-:-:S04]  /*1770*/  UISETP.LT.AND UP0, UPT, UR44, 0x1, UPT ;  /* 0x000000012c00788c */ /* 0x000fc8000bf01270 */
[----:B------:R-:W-:-:S06]  /*1780*/  USEL UR4, UR44, 0x1, UP0 ;  /* 0x000000012c047887 */ /* 0x000fcc0008000000 */
[----:B-12---:R-:W-:Y:S01]  /*1790*/  IMAD.U32 R3, RZ, RZ, UR4 ;  /* 0x00000004ff037e24 */ /* 0x006fe2000f8e00ff */
[----:B------:R-:W-:Y:S05]  /*17a0*/  WARPSYNC.ALL ;  /* 0x0000000000007948 */ /* 0x000fea0003800000 */
[----:B------:R-:W-:-:S04]  /*17b0*/  IADD3 R3, -R3, UR44, RZ ;  /* 0x0000002c03037c10 */ /* 0x000fc8000fffe1ff */
[----:B------:R-:W-:Y:S02]  /*17c0*/  ISETP.GE.AND P1, PT, R3, 0x1, PT ;  /* 0x000000010300780c */ /* 0x000fe40003f26270 */
[----:B------:R-:W-:Y:S01]  /*17d0*/  R2UR UR4, R0 ;  /* 0x00000000000472ca */ /* 0x000fe200000e0000 */
[----:B------:R-:W-:Y:S01]  /*17e0*/  ULEA UR9, UR39, UR45, 0xa ;  /* 0x0000002d27097291 */ /* 0x000fe2000f8e503f */
[----:B------:R-:W-:Y:S01]  /*17f0*/  WARPGROUP.ARRIVE ;  /* 0x00000000000079c5 */ /* 0x000fe20000000000 */
[----:B------:R-:W-:Y:S01]  /*1800*/  UMOV UR5, 0x80000020 ;  /* 0x8000002000057882 */ /* 0x000fe20000000000 */
[----:B------:R-:W-:-:S09]  /*1810*/  UMOV UR7, 0x80000020 ;  /* 0x8000002000077882 */ /* 0x000fd20000000000 */
[----:B------:R-:W-:-:S04]  /*1820*/  UIADD3 UR4, UR4, 0x1c180, URZ ;  /* 0x0001c18004047890 */ /* 0x000fc8000fffe03f */
[----:B------:R-:W-:-:S04]  /*1830*/  USHF.R.U32.HI UR4, URZ, 0x4, UR4 ;  /* 0x000000043f047899 */ /* 0x000fc80008011604 */
[----:B------:R-:W-:-:S04]  /*1840*/  ULOP3.LUT UR4, UR4, 0x3fff, URZ, 0xc0, !UPT ;  /* 0x00003fff04047892 */ /* 0x000fc8000f8ec03f */
[----:B------:R-:W-:-:S03]  /*1850*/  ULOP3.LUT UR8, UR4, 0x10000, URZ, 0xfc, !UPT ;  /* 0x0001000004087892 */ /* 0x000fc6000f8efc3f */
[----:B------:R-:W-:Y:S01]  /*1860*/  UMOV UR4, UR9 ;  /* 0x0000000900047c82 */ /* 0x000fe20008000000 */
[----:B------:R-:W-:-:S07]  /*1870*/  ULEA UR10, UR39, UR8, 0xa ;  /* 0x00000008270a7291 */ /* 0x000fce000f8e503f */
[----:B------:R-:W-:Y:S02]  /*1880*/  UMOV UR6, UR10 ;  /* 0x0000000a00067c82 */ /* 0x000fe40008000000 */
[----:B------:R-:W-:Y:S01]  /*1890*/  IGMMA.64x256x32.S8.S8 R24, gdesc[UR4], RZ, !UPT, gsb0 ;  /* 0x06600000041879f1 */ /* 0x000fe2000c0410ff */
[----:B------:R-:W-:Y:S01]  /*18a0*/  UIADD3 UR4, UR9, 0x200, URZ ;  /* 0x0000020009047890 */ /* 0x000fe2000fffe03f */
[----:B------:R-:W-:Y:S01]  /*18b0*/  UMOV UR5, 0x80000020 ;  /* 0x8000002000057882 */ /* 0x000fe20000000000 */
[----:B------:R-:W-:Y:S02]  /*18c0*/  WARPGROUP.DEPBAR.LE gsb0, 0x0 ;  /* 0x00008000000079c5 */ /* 0x000fe40000010000 */
[----:B------:R-:W-:Y:S01]  /*18d0*/  STL.64 [R1], R24 ;  /* 0x0000001801007387 */ /* 0x000fe20000100a00 */
[----:B------:R-:W-:Y:S01]  /*18e0*/  IMAD.MOV.U32 R235, RZ, RZ, R52 ;  /* 0x000000ffffeb7224 */ /* 0x000fe200078e0034 */
[----:B------:R-:W-:Y:S01]  /*18f0*/  MOV R232, R55 ;  /* 0x0000003700e87202 */ /* 0x000fe20000000f00 */
[----:B------:R-:W-:Y:S01]  /*1900*/  IMAD.MOV.U32 R234, RZ, RZ, R53 ;  /* 0x000000ffffea7224 */ /* 0x000fe200078e0035 */
[----:B------:R-:W-:Y:S01]  /*1910*/  STL.64 [R1+0x8], R26 ;  /* 0x0000081a01007387 */ /* 0x000fe20000100a00 */
        /* <DEDUP_REMOVED lines=61> */
[----:B------:R1:W-:Y:S01]  /*1cf0*/  STL.64 [R1+0x68], R50 ;  /* 0x0000683201007387 */ /* 0x0003e20000100a00 */
[----:B------:R-:W-:-:S02]  /*1d00*/  IMAD.MOV.U32 R177, RZ, RZ, R93 ;  /* 0x000000ffffb17224 */ /* 0x000fc400078e005d */
[----:B------:R-:W-:Y:S01]  /*1d10*/  IMAD.MOV.U32 R178, RZ, RZ, R94 ;  /* 0x000000ffffb27224 */ /* 0x000fe200078e005e */
[----:B------:R-:W-:Y:S01]  /*1d20*/  STL [R1+0x2b8], R155 ;  /* 0x0002b89b01007387 */ /* 0x000fe20000100800 */
[----:B------:R-:W-:Y:S02]  /*1d30*/  IMAD.MOV.U32 R180, RZ, RZ, R96 ;  /* 0x000000ffffb47224 */ /* 0x000fe400078e0060 */
[----:B------:R-:W-:Y:S02]  /*1d40*/  IMAD.MOV.U32 R181, RZ, RZ, R97 ;  /* 0x000000ffffb57224 */ /* 0x000fe400078e0061 */
[----:B------:R-:W-:Y:S02]  /*1d50*/  IMAD.MOV.U32 R182, RZ, RZ, R98 ;  /* 0x000000ffffb67224 */ /* 0x000fe400078e0062 */
[----:B------:R-:W-:Y:S02]  /*1d60*/  IMAD.MOV.U32 R183, RZ, RZ, R99 ;  /* 0x000000ffffb77224 */ /* 0x000fe400078e0063 */
[----:B------:R-:W-:-:S02]  /*1d70*/  IMAD.MOV.U32 R185, RZ, RZ, R101 ;  /* 0x000000ffffb97224 */ /* 0x000fc400078e0065 */
[----:B------:R-:W-:Y:S02]  /*1d80*/  IMAD.MOV.U32 R186, RZ, RZ, R102 ;  /* 0x000000ffffba7224 */ /* 0x000fe400078e0066 */
        /* <DEDUP_REMOVED lines=35> */
[----:B0-----:R-:W-:Y:S02]  /*1fc0*/  IMAD.MOV.U32 R7, RZ, RZ, R147 ;  /* 0x000000ffff077224 */ /* 0x001fe400078e0093 */
[----:B------:R-:W-:Y:S02]  /*1fd0*/  IMAD.MOV.U32 R6, RZ, RZ, R148 ;  /* 0x000000ffff067224 */ /* 0x000fe400078e0094 */
[----:B------:R-:W-:Y:S02]  /*1fe0*/  IMAD.MOV.U32 R5, RZ, RZ, R149 ;  /* 0x000000ffff057224 */ /* 0x000fe400078e0095 */
[----:B------:R-:W-:Y:S02]  /*1ff0*/  IMAD.MOV.U32 R2, RZ, RZ, R151 ;  /* 0x000000ffff027224 */ /* 0x000fe400078e0097 */
[----:B-1----:R-:W-:-:S06]  /*2000*/  WARPGROUP.ARRIVE ;  /* 0x00000000000079c5 */ /* 0x002fcc0000000000 */
[----:B------:R-:W-:Y:S03]  /*2010*/  IGMMA.64x256x32.S8.S8 R24, gdesc[UR4], RZ, !UPT, gsb0 ;  /* 0x06600000041879f1 */ /* 0x000fe6000c0410ff */
[----:B------:R-:W-:Y:S02]  /*2020*/  WARPGROUP.DEPBAR.LE gsb0, 0x0 ;  /* 0x00008000000079c5 */ /* 0x000fe40000010000 */
[----:B------:R-:W-:Y:S04]  /*2030*/  STL.64 [R1+0x2b0], R150 ;  /* 0x0002b09601007387 */ /* 0x000fe80000100a00 */
        /* <DEDUP_REMOVED lines=20> */
[----:B------:R0:W-:Y:S04]  /*2180*/  STL.64 [R1+0x208], R108 ;  /* 0x0002086c01007387 */ /* 0x0001e80000100a00 */
[----:B0-----:R-:W2:Y:S04]  /*2190*/  LDL.LU R108, [R1] ;  /* 0x00000000016c7983 */ /* 0x001ea80000300800 */
[----:B------:R-:W2:Y:S04]  /*21a0*/  LDL.LU R109, [R1+0x4] ;  /* 0x00000400016d7983 */ /* 0x000ea80000300800 */
        /* <DEDUP_REMOVED lines=25> */
[----:B------:R-:W2:Y:S01]  /*2340*/  LDL.LU R135, [R1+0x6c] ;  /* 0x00006c0001877983 */ /* 0x000ea20000300800 */
        /* <DEDUP_REMOVED lines=11> */
[----:B------:R-:W-:Y:S01]  /*2400*/  UIADD3 UR4, UR9, 0x2, URZ ;  /* 0x0000000209047890 */ /* 0x000fe2000fffe03f */
[----:B------:R-:W-:Y:S01]  /*2410*/  IMAD.MOV.U32 R143, RZ, RZ, R228 ;  /* 0x000000ffff8f7224 */ /* 0x000fe200078e00e4 */
[----:B------:R-:W-:Y:S01]  /*2420*/  UIADD3 UR6, UR10, 0x2, URZ ;  /* 0x000000020a067890 */ /* 0x000fe2000fffe03f */
[----:B------:R-:W-:Y:S01]  /*2430*/  IMAD.MOV.U32 R145, RZ, RZ, R226 ;  /* 0x000000ffff917224 */ /* 0x000fe200078e00e2 */
[----:B------:R-:W-:Y:S01]  /*2440*/  UMOV UR5, 0x80000020 ;  /* 0x8000002000057882 */ /* 0x000fe20000000000 */
[----:B------:R-:W-:Y:S01]  /*2450*/  IMAD.MOV.U32 R146, RZ, RZ, R225 ;  /* 0x000000ffff927224 */ /* 0x000fe200078e00e1 */
[----:B------:R-:W-:Y:S01]  /*2460*/  MOV R225, R13 ;  /* 0x0000000d00e17202 */ /* 0x000fe20000000f00 */
[----:B------:R-:W-:Y:S01]  /*2470*/  IMAD.MOV.U32 R147, RZ, RZ, R224 ;  /* 0x000000ffff937224 */ /* 0x000fe200078e00e0 */
[----:B------:R-:W-:Y:S01]  /*2480*/  UMOV UR7, 0x80000020 ;  /* 0x8000002000077882 */ /* 0x000fe20000000000 */
[----:B------:R-:W-:-:S02]  /*2490*/  IMAD.MOV.U32 R148, RZ, RZ, R223 ;  /* 0x000000ffff947224 */ /* 0x000fc400078e00df */
[----:B------:R-:W-:Y:S02]  /*24a0*/  IMAD.MOV.U32 R150, RZ, RZ, R221 ;  /* 0x000000ffff967224 */ /* 0x000fe400078e00dd */
[----:B------:R-:W-:Y:S01]  /*24b0*/  IMAD.MOV.U32 R151, RZ, RZ, R220 ;  /* 0x000000ffff977224 */ /* 0x000fe200078e00dc */
[----:B------:R-:W-:Y:S01]  /*24c0*/  MOV R220, R22 ;  /* 0x0000001600dc7202 */ /* 0x000fe20000000f00 */
        /* <DEDUP_REMOVED lines=13> */
[----:B------:R-:W-:-:S06]  /*25a0*/  IMAD.MOV.U32 R234, RZ, RZ, R4 ;  /* 0x000000ffffea7224 */ /* 0x000fcc00078e0004 */
[----:B--2---:R-:W-:-:S06]  /*25b0*/  WARPGROUP.ARRIVE ;  /* 0x00000000000079c5 */ /* 0x004fcc0000000000 */
[----:B------:R-:W-:Y:S03]  /*25c0*/  IGMMA.64x256x32.S8.S8 R108, gdesc[UR4], R108, gsb0 ;  /* 0x06600000046c79f1 */ /* 0x000fe6000804106c */
[----:B------:R-:W-:Y:S02]  /*25d0*/  WARPGROUP.DEPBAR.LE gsb0, 0x0 ;  /* 0x00008000000079c5 */ /* 0x000fe40000010000 */
[----:B------:R-:W-:Y:S04]  /*25e0*/  STL.64 [R1], R108 ;  /* 0x0000006c01007387 */ /* 0x000fe80000100a00 */
        /* <DEDUP_REMOVED lines=63> */
[----:B0-----:R1:W5:Y:S04]  /*29e0*/  LDL.LU R155, [R1+0x2b8] ;  /* 0x0002b800019b7983 */ /* 0x0013680000300800 */
[----:B------:R-:W2:Y:S04]  /*29f0*/  LDL.LU.64 R150, [R1+0x2b0] ;  /* 0x0002b00001967983 */ /* 0x000ea80000300a00 */
        /* <DEDUP_REMOVED lines=20> */
[----:B------:R-:W2:Y:S01]  /*2b40*/  LDL.LU.64 R108, [R1+0x208] ;  /* 0x00020800016c7983 */ /* 0x000ea20000300a00 */
[----:B------:R-:W-:Y:S01]  /*2b50*/  UIADD3 UR4, UR9, 0x202, URZ ;  /* 0x0000020209047890 */ /* 0x000fe2000fffe03f */
[----:B------:R-:W-:Y:S01]  /*2b60*/  UMOV UR5, 0x80000020 ;  /* 0x8000002000057882 */ /* 0x000fe20000000000 */
[----:B--2---:R-:W-:-:S07]  /*2b70*/  WARPGROUP.ARRIVE ;  /* 0x00000000000079c5 */ /* 0x004fce0000000000 */
[----:B------:R-:W-:Y:S03]  /*2b80*/  IGMMA.64x256x32.S8.S8 R24, gdesc[UR4], R24, gsb0 ;  /* 0x06600000041879f1 */ /* 0x000fe60008041018 */
[----:B------:R-:W-:Y:S02]  /*2b90*/  WARPGROUP.DEPBAR.LE gsb0, 0x0 ;  /* 0x00008000000079c5 */ /* 0x000fe40000010000 */
[----:B-1----:R-:W-:Y:S05]  /*2ba0*/  @!P1 BRA `(.L_x_22) ;  /* 0x0000002000909947 */ /* 0x002fea0003800000 */
[----:B------:R-:W-:Y:S02]  /*2bb0*/  UIADD3 UR4, UR39, 0x1, URZ ;  /* 0x0000000127047890 */ /* 0x000fe4000fffe03f */
[----:B------:R-:W-:Y:S02]  /*2bc0*/  UMOV UR10, UR39 ;  /* 0x00000027000a7c82 */ /* 0x000fe40008000000 */
[----:B------:R-:W-:-:S04]  /*2bd0*/  UISETP.NE.AND UP0, UPT, UR4, 0x7, UPT ;  /* 0x000000070400788c */ /* 0x000fc8000bf05270 */
[----:B------:R-:W-:Y:S02]  /*2be0*/  USEL UR5, URZ, 0x1, UP0 ;  /* 0x000000013f057887 */ /* 0x000fe40008000000 */
[----:B------:R-:W-:Y:S02]  /*2bf0*/  USEL UR9, UR4, URZ, UP0 ;  /* 0x0000003f04097287 */ /* 0x000fe40008000000 */
[----:B------:R-:W-:-:S06]  /*2c00*/  ULOP3.LUT UR5, UR38, UR5, URZ, 0x3c, !UPT ;  /* 0x0000000526057292 */ /* 0x000fcc000f8e3c3f */
[----:B------:R-:W-:-:S07]  /*2c10*/  IMAD.U32 R2, RZ, RZ, UR5 ;  /* 0x00000005ff027e24 */ /* 0x000fce000f8e00ff */
.L_x_29:
[----:B------:R-:W-:Y:S05]  /*2c20*/  @!P0 BRA `(.L_x_23) ;  /* 0x0000000000048947 */ /* 0x000fea0003800000 */
[----:B------:R-:W-:Y:S01]  /*2c30*/  BPT.TRAP 0x1 ;  /* 0x000000040000795c */ /* 0x000fe20000300000 */
.L_x_23:
[----:B------:R-:W0:Y:S01]  /*2c40*/  S2UR UR5, SR_CgaCtaId ;  /* 0x00000000000579c3 */ /* 0x000e220000008800 */
[----:B------:R-:W-:Y:S01]  /*2c50*/  UMOV UR4, 0x400 ;  /* 0x0000040000047882 */ /* 0x000fe20000000000 */
[----:B------:R-:W-:Y:S01]  /*2c60*/  IMAD.U32 R4, RZ, RZ, UR9 ;  /* 0x00000009ff047e24 */ /* 0x000fe2000f8e00ff */
[----:B------:R-:W-:Y:S01]  /*2c70*/  SHF.L.U32 R5, R2, 0x1f, RZ ;  /* 0x0000001f02057819 */ /* 0x000fe200000006ff */
[----:B0-----:R-:W-:-:S06]  /*2c80*/  ULEA UR4, UR5, UR4, 0x18 ;  /* 0x0000000405047291 */ /* 0x001fcc000f8ec03f */
[----:B------:R-:W-:-:S04]  /*2c90*/  IMAD.U32 R0, RZ, RZ, UR4 ;  /* 0x00000004ff007e24 */ /* 0x000fc8000f8e00ff */
[----:B------:R-:W-:-:S04]  /*2ca0*/  IMAD R4, R4, 0x8, R0 ;  /* 0x0000000804047824 */ /* 0x000fc800078e0200 */
[----:B------:R0:W1:Y:S01]  /*2cb0*/  SYNCS.PHASECHK.TRANS64.TRYWAIT P1, [R4+URZ], R5 ;  /* 0x00000005040075a7 */ /* 0x000062000802017f */
[----:B------:R-:W-:Y:S05]  /*2cc0*/  @!P0 BRA `(.L_x_24) ;  /* 0x0000000000048947 */ /* 0x000fea0003800000 */
[----:B------:R-:W-:Y:S01]  /*2cd0*/  BPT.TRAP 0x1 ;  /* 0x000000040000795c */ /* 0x000fe20000300000 */
.L_x_24:
[----:B-1----:R-:W-:Y:S05]  /*2ce0*/  @P1 BRA `(.L_x_25) ;  /* 0x0000000000081947 */ /* 0x002fea0003800000 */
[----:B------:R-:W1:Y:S02]  /*2cf0*/  SYNCS.PHASECHK.TRANS64.TRYWAIT P1, [R4+URZ], R5 ;  /* 0x00000005040075a7 */ /* 0x000e64000802017f */
[----:B-1----:R-:W-:Y:S05]  /*2d00*/  @!P1 BRA `(.L_x_26) ;  /* 0x0000011800dc9947 */ /* 0x002fea0003800000 */
.L_x_25:
        /* <DEDUP_REMOVED lines=64> */
[----:B--2---:R-:W2:Y:S04]  /*3110*/  LDL.LU.64 R24, [R1] ;  /* 0x0000000001187983 */ /* 0x004ea80000300a00 */
        /* <DEDUP_REMOVED lines=63> */
[----:B------:R-:W-:-:S02]  /*3510*/  ULEA UR11, UR9, UR45, 0xa ;  /* 0x0000002d090b7291 */ /* 0x000fc4000f8e503f */
[----:B------:R-:W-:Y:S01]  /*3520*/  ULEA UR12, UR9, UR8, 0xa ;  /* 0x00000008090c7291 */ /* 0x000fe2000f8e503f */
[----:B------:R-:W-:Y:S01]  /*3530*/  UMOV UR5, 0x80000020 ;  /* 0x8000002000057882 */ /* 0x000fe20000000000 */
[----:B------:R-:W-:-:S03]  /*3540*/  UMOV UR7, 0x80000020 ;  /* 0x8000002000077882 */ /* 0x000fc60000000000 */
[----:B------:R-:W-:Y:S02]  /*3550*/  UMOV UR4, UR11 ;  /* 0x0000000b00047c82 */ /* 0x000fe40008000000 */
[----:B------:R-:W-:Y:S01]  /*3560*/  UMOV UR6, UR12 ;  /* 0x0000000c00067c82 */ /* 0x000fe20008000000 */
[----:B--2---:R-:W-:-:S06]  /*3570*/  WARPGROUP.ARRIVE ;  /* 0x00000000000079c5 */ /* 0x004fcc0000000000 */
[----:B------:R-:W-:Y:S03]  /*3580*/  IGMMA.64x256x32.S8.S8 R24, gdesc[UR4], R24, gsb0 ;  /* 0x06600000041879f1 */ /* 0x000fe60008041018 */
[----:B------:R-:W-:Y:S02]  /*3590*/  WARPGROUP.DEPBAR.LE gsb0, 0x0 ;  /* 0x00008000000079c5 */ /* 0x000fe40000010000 */
[----:B------:R-:W-:Y:S01]  /*35a0*/  STL.64 [R1], R24 ;  /* 0x0000001801007387 */ /* 0x000fe20000100a00 */
[----:B01----:R-:W-:Y:S01]  /*35b0*/  IMAD.MOV.U32 R5, RZ, RZ, R150 ;  /* 0x000000ffff057224 */ /* 0x003fe200078e0096 */
        /* <DEDUP_REMOVED lines=54> */
[----:B------:R0:W-:Y:S01]  /*3920*/  STL [R1+0x70], R52 ;  /* 0x0000703401007387 */ /* 0x0001e20000100800 */
[----:B------:R-:W-:Y:S01]  /*3930*/  IMAD.MOV.U32 R201, RZ, RZ, R117 ;  /* 0x000000ffffc97224 */ /* 0x000fe200078e0075 */
[----:B------:R-:W-:Y:S01]  /*3940*/  MOV R162, R78 ;  /* 0x0000004e00a27202 */ /* 0x000fe20000000f00 */
[----:B------:R-:W-:Y:S01]  /*3950*/  IMAD.MOV.U32 R198, RZ, RZ, R114 ;  /* 0x000000ffffc67224 */ /* 0x000fe200078e0072 */
[----:B------:R-:W2:Y:S01]  /*3960*/  LDL.LU.64 R150, [R1+0x4b8] ;  /* 0x0004b80001967983 */ /* 0x000ea20000300a00 */
        /* <DEDUP_REMOVED lines=20> */
[----:B------:R-:W-:-:S02]  /*3ab0*/  IMAD.MOV.U32 R184, RZ, RZ, R100 ;  /* 0x000000ffffb87224 */ /* 0x000fc400078e0064 */
[----:B------:R-:W-:Y:S01]  /*3ac0*/  IMAD.MOV.U32 R185, RZ, RZ, R101 ;  /* 0x000000ffffb97224 */ /* 0x000fe200078e0065 */
[----:B------:R-:W2:Y:S01]  /*3ad0*/  LDL.LU.64 R138, [R1+0x488] ;  /* 0x00048800018a7983 */ /* 0x000ea20000300a00 */
[----:B------:R-:W-:Y:S02]  /*3ae0*/  IMAD.MOV.U32 R183, RZ, RZ, R99 ;  /* 0x000000ffffb77224 */ /* 0x000fe400078e0063 */
[----:B------:R-:W-:Y:S01]  /*3af0*/  IMAD.MOV.U32 R180, RZ, RZ, R96 ;  /* 0x000000ffffb47224 */ /* 0x000fe200078e0060 */
[----:B------:R-:W2:Y:S01]  /*3b00*/  LDL.LU.64 R136, [R1+0x480] ;  /* 0x0004800001887983 */ /* 0x000ea20000300a00 */
[----:B------:R-:W-:Y:S02]  /*3b10*/  IMAD.MOV.U32 R181, RZ, RZ, R97 ;  /* 0x000000ffffb57224 */ /* 0x000fe400078e0061 */
        /* <DEDUP_REMOVED lines=50> */
[----:B------:R-:W-:-:S03]  /*3e40*/  IMAD.MOV.U32 R233, RZ, RZ, R55 ;  /* 0x000000ffffe97224 */ /* 0x000fc600078e0037 */
        /* <DEDUP_REMOVED lines=24> */
[----:B0-----:R-:W2:Y:S04]  /*3fd0*/  LDL.LU.64 R52, [R1+0x330] ;  /* 0x0003300001347983 */ /* 0x001ea80000300a00 */
        /* <DEDUP_REMOVED lines=15> */
[----:B------:R-:W-:-:S02]  /*40d0*/  UMOV UR5, 0x80000020 ;  /* 0x8000002000057882 */ /* 0x000fc40000000000 */
[----:B-----5:R-:W-:Y:S01]  /*40e0*/  STL [R1+0x2b8], R155 ;  /* 0x0002b89b01007387 */ /* 0x020fe20000100800 */
[----:B--2---:R-:W-:-:S06]  /*40f0*/  WARPGROUP.ARRIVE ;  /* 0x00000000000079c5 */ /* 0x004fcc0000000000 */
[----:B------:R-:W-:Y:S03]  /*4100*/  IGMMA.64x256x32.S8.S8 R24, gdesc[UR4], R24, gsb0 ;  /* 0x06600000041879f1 */ /* 0x000fe60008041018 */
        /* <DEDUP_REMOVED lines=83> */
[----:B------:R-:W-:Y:S01]  /*4640*/  IMAD.MOV.U32 R234, RZ, RZ, R5 ;  /* 0x000000ffffea7224 */ /* 0x000fe200078e0005 */
[----:B------:R-:W-:Y:S02]  /*4650*/  UIADD3 UR4, UR11, 0x2, URZ ;  /* 0x000000020b047890 */ /* 0x000fe4000fffe03f */
[----:B------:R-:W-:Y:S01]  /*4660*/  UIADD3 UR6, UR12, 0x2, URZ ;  /* 0x000000020c067890 */ /* 0x000fe2000fffe03f */
[----:B------:R-:W-:Y:S01]  /*4670*/  UMOV UR5, 0x80000020 ;  /* 0x8000002000057882 */ /* 0x000fe20000000000 */
[----:B------:R-:W-:Y:S01]  /*4680*/  UMOV UR7, 0x80000020 ;  /* 0x8000002000077882 */ /* 0x000fe20000000000 */
        /* <DEDUP_REMOVED lines=96> */
[----:B------:R-:W-:Y:S01]  /*4c90*/  BPT.TRAP 0x1 ;  /* 0x000000040000795c */ /* 0x000fe20000300000 */
.L_x_27:
[----:B------:R-:W-:Y:S01]  /*4ca0*/  ISETP.NE.AND P1, PT, R19, RZ, PT ;  /* 0x000000ff1300720c */ /* 0x000fe20003f25270 */
[----:B------:R-:W-:Y:S01]  /*4cb0*/  IMAD.U32 R4, RZ, RZ, UR10 ;  /* 0x0000000aff047e24 */ /* 0x000fe2000f8e00ff */
[----:B------:R-:W-:-:S11]  /*4cc0*/  UISETP.GT.U32.AND UP0, UPT, UR40, 0x1, UPT ;  /* 0x000000012800788c */ /* 0x000fd6000bf04070 */
[----:B------:R-:W-:-:S04]  /*4cd0*/  @P1 IMAD R4, R4, 0x8, R0 ;  /* 0x0000000804041824 */ /* 0x000fc800078e0200 */
[----:B------:R-:W-:-:S05]  /*4ce0*/  @P1 VIADD R4, R4, 0x38 ;  /* 0x0000003804041836 */ /* 0x000fca0000000000 */
[----:B-----5:R-:W-:-:S04]  /*4cf0*/  @P1 PRMT R4, R155, 0x654, R4 ;  /* 0x000006549b041816 */ /* 0x020fc80000000004 */
[----:B------:R0:W-:Y:S01]  /*4d00*/  @P1 SYNCS.ARRIVE.TRANS64.RED.A1T0 RZ, [R4+URZ], RZ ;  /* 0x000000ff04ff19a7 */ /* 0x0001e2000810043f */
[----:B------:R-:W-:-:S13]  /*4d10*/  PLOP3.LUT P1, PT, PT, PT, UP0, 0x80, 0x0 ;  /* 0x000000000000781c */ /* 0x000fda0003f2f008 */
[----:B0-----:R-:W-:Y:S05]  /*4d20*/  @P1 BRA `(.L_x_28) ;  /* 0x0000000000041947 */ /* 0x001fea0003800000 */
[----:B------:R-:W-:Y:S01]  /*4d30*/  BPT.TRAP 0x1 ;  /* 0x000000040000795c */ /* 0x000fe20000300000 */
.L_x_28:
[----:B------:R-:W-:Y:S01]  /*4d40*/  UIADD3 UR9, UR9, 0x1, URZ ;  /* 0x0000000109097890 */ /* 0x000fe2000fffe03f */
[C---:B------:R-:W-:Y:S01]  /*4d50*/  ISETP.GT.AND P1, PT, R3.reuse, 0x1, PT ;  /* 0x000000010300780c */ /* 0x040fe20003f24270 */
[----:B------:R-:W-:Y:S01]  /*4d60*/  UIADD3 UR10, UR10, 0x1, URZ ;  /* 0x000000010a0a7890 */ /* 0x000fe2000fffe03f */
[----:B------:R-:W-:Y:S01]  /*4d70*/  IADD3 R3, R3, -0x1, RZ ;  /* 0xffffffff03037810 */ /* 0x000fe20007ffe0ff */
[----:B------:R-:W-:Y:S02]  /*4d80*/  UISETP.NE.AND UP0, UPT, UR9, 0x7, UPT ;  /* 0x000000070900788c */ /* 0x000fe4000bf05270 */
[----:B------:R-:W-:Y:S02]  /*4d90*/  UISETP.NE.AND UP1, UPT, UR10, 0x7, UPT ;  /* 0x000000070a00788c */ /* 0x000fe4000bf25270 */
[----:B------:R-:W-:Y:S02]  /*4da0*/  USEL UR4, URZ, 0x1, UP0 ;  /* 0x000000013f047887 */ /* 0x000fe40008000000 */
[----:B------:R-:W-:-:S02]  /*4db0*/  USEL UR9, UR9, URZ, UP0 ;  /* 0x0000003f09097287 */ /* 0x000fc40008000000 */
[----:B------:R-:W-:Y:S02]  /*4dc0*/  USEL UR10, UR10, URZ, UP1 ;  /* 0x0000003f0a0a7287 */ /* 0x000fe40008800000 */
[----:B------:R-:W-:Y:S01]  /*4dd0*/  LOP3.LUT R2, R2, UR4, RZ, 0x3c, !PT ;  /* 0x0000000402027c12 */ /* 0x000fe2000f8e3cff */
[----:B------:R-:W-:Y:S09]  /*4de0*/  @P1 BRA `(.L_x_29) ;  /* 0xffffffdc008c1947 */ /* 0x000ff2000383ffff */
.L_x_22:
[----:B------:R-:W0:Y:S02]  /*4df0*/  LDC R2, c[0x0][0x28c] ;  /* 0x0000a300ff027b82 */ /* 0x000e240000000800 */
[----:B0-----:R-:W-:-:S13]  /*4e00*/  ISETP.GE.AND P1, PT, R2, 0x1, PT ;  /* 0x000000010200780c */ /* 0x001fda0003f26270 */
[----:B------:R-:W-:Y:S05]  /*4e10*/  @!P1 BRA `(.L_x_30) ;  /* 0x00000000005c9947 */ /* 0x000fea0003800000 */
[----:B------:R-:W-:Y:S05]  /*4e20*/  @!P0 BRA `(.L_x_31) ;  /* 0x0000000000048947 */ /* 0x000fea0003800000 */
[----:B------:R-:W-:Y:S01]  /*4e30*/  BPT.TRAP 0x1 ;  /* 0x000000040000795c */ /* 0x000fe20000300000 */
.L_x_31:
[----:B------:R-:W-:Y:S01]  /*4e40*/  ISETP.NE.AND P0, PT, R19, RZ, PT ;  /* 0x000000ff1300720c */ /* 0x000fe20003f05270 */
[----:B------:R-:W-:-:S12]  /*4e50*/  BSSY B0, `(.L_x_32) ;  /* 0x000000f000007945 */ /* 0x000fd80003800000 */
[----:B------:R-:W-:Y:S05]  /*4e60*/  @!P0 BRA `(.L_x_33) ;  /* 0x0000000000348947 */ /* 0x000fea0003800000 */
[----:B------:R-:W-:-:S04]  /*4e70*/  UISETP.LT.AND UP0, UPT, UR44, 0x1, UPT ;  /* 0x000000012c00788c */ /* 0x000fc8000bf01270 */
[----:B------:R-:W-:-:S04]  /*4e80*/  USEL UR6, UR44, 0x1, UP0 ;  /* 0x000000012c067887 */ /* 0x000fc80008000000 */
[----:B------:R-:W-:-:S04]  /*4e90*/  UIADD3 UR6, UR39, UR44, -UR6 ;  /* 0x0000002c27067290 */ /* 0x000fc8000fffe806 */
[----:B------:R-:W-:-:S04]  /*4ea0*/  UIMAD.WIDE.U32 UR4, UR6, 0x24924925, URZ ;  /* 0x24924925060478a5 */ /* 0x000fc8000f8e003f */
[----:B------:R-:W-:-:S04]  /*4eb0*/  UIADD3 UR4, UR6, -UR5, URZ ;  /* 0x8000000506047290 */ /* 0x000fc8000fffe03f */
[----:B------:R-:W-:-:S04]  /*4ec0*/  ULEA.HI UR4, UR4, UR5, URZ, 0x1f ;  /* 0x0000000504047291 */ /* 0x000fc8000f8ff83f */
[----:B------:R-:W-:-:S04]  /*4ed0*/  USHF.R.U32.HI UR4, URZ, 0x2, UR4 ;  /* 0x000000023f047899 */ /* 0x000fc80008011604 */
[----:B------:R-:W-:-:S06]  /*4ee0*/  UIMAD UR4, UR4, -0x7, UR6 ;  /* 0xfffffff9040478a4 */ /* 0x000fcc000f8e0206 */
[----:B------:R-:W-:-:S04]  /*4ef0*/  IMAD.U32 R2, RZ, RZ, UR4 ;  /* 0x00000004ff027e24 */ /* 0x000fc8000f8e00ff */
[----:B------:R-:W-:-:S04]  /*4f00*/  IMAD R0, R2, 0x8, R0 ;  /* 0x0000000802007824 */ /* 0x000fc800078e0200 */
[----:B------:R-:W-:-:S05]  /*4f10*/  VIADD R0, R0, 0x38 ;  /* 0x0000003800007836 */ /* 0x000fca0000000000 */
[----:B-----5:R-:W-:-:S04]  /*4f20*/  PRMT R0, R155, 0x654, R0 ;  /* 0x000006549b007816 */ /* 0x020fc80000000000 */
[----:B------:R0:W-:Y:S03]  /*4f30*/  SYNCS.ARRIVE.TRANS64.RED.A1T0 RZ, [R0+URZ], RZ ;  /* 0x000000ff00ff79a7 */ /* 0x0001e6000810043f */
.L_x_33:
[----:B------:R-:W-:Y:S05]  /*4f40*/  BSYNC B0 ;  /* 0x0000000000007941 */ /* 0x000fea0003800000 */
.L_x_32:
[----:B------:R-:W-:-:S06]  /*4f50*/  UISETP.GT.U32.AND UP0, UPT, UR40, 0x1, UPT ;  /* 0x000000012800788c */ /* 0x000fcc000bf04070 */
[----:B------:R-:W-:-:S13]  /*4f60*/  PLOP3.LUT P0, PT, PT, PT, UP0, 0x80, 0x0 ;  /* 0x000000000000781c */ /* 0x000fda0003f0f008 */
[----:B------:R-:W-:Y:S05]  /*4f70*/  @P0 BRA `(.L_x_30) ;  /* 0x0000000000040947 */ /* 0x000fea0003800000 */
[----:B------:R-:W-:Y:S01]  /*4f80*/  BPT.TRAP 0x1 ;  /* 0x000000040000795c */ /* 0x000fe20000300000 */
.L_x_30:
[----:B------:R-:W1:Y:S01]  /*4f90*/  S2R R6, SR_TID.X ;  /* 0x0000000000067919 */ /* 0x000e620000002100 */
[----:B------:R-:W-:Y:S01]  /*4fa0*/  IMAD.MOV.U32 R13, RZ, RZ, 0x6540 ;  /* 0x00006540ff0d7424 */ /* 0x000fe200078e00ff */
[----:B------:R-:W-:Y:S02]  /*4fb0*/  UIMAD.WIDE UR8, UR41, 0x100, URZ ;  /* 0x00000100290878a5 */ /* 0x000fe4000f8e023f */
[----:B------:R-:W-:Y:S01]  /*4fc0*/  USHF.R.S32.HI UR10, URZ, 0x1f, UR43 ;  /* 0x0000001f3f0a7899 */ /* 0x000fe2000801142b */
[----:B------:R-:W-:Y:S01]  /*4fd0*/  ULDC.64 UR6, c[0x0][0x5d0] ;  /* 0x0001740000067ab9 */ /* 0x000fe20000000a00 */
[----:B------:R-:W-:Y:S02]  /*4fe0*/  USHF.L.U32 UR41, UR41, 0x8, URZ ;  /* 0x0000000829297899 */ /* 0x000fe4000800063f */
[----:B------:R-:W-:Y:S02]  /*4ff0*/  UIMAD UR4, UR10, UR6, URZ ;  /* 0x000000060a0472a4 */ /* 0x000fe4000f8e023f */
[----:B------:R-:W-:-:S02]  /*5000*/  UIADD3 UR39, UR44, UR39, URZ ;  /* 0x000000272c277290 */ /* 0x000fc4000fffe03f */
[----:B------:R-:W-:Y:S02]  /*5010*/  UIMAD UR4, UR43, UR7, UR4 ;  /* 0x000000072b0472a4 */ /* 0x000fe4000f8e0204 */
[----:B------:R-:W-:Y:S01]  /*5020*/  UISETP.GT.U32.AND UP0, UPT, UR39, 0x6, UPT ;  /* 0x000000062700788c */ /* 0x000fe2000bf04070 */
[----:B------:R-:W-:Y:S01]  /*5030*/  ULDC UR7, c[0x0][0x284] ;  /* 0x0000a10000077ab9 */ /* 0x000fe20000000800 */
[----:B------:R-:W-:Y:S01]  /*5040*/  UISETP.GE.U32.AND UP1, UPT, UR44, 0x7, UPT ;  /* 0x000000072c00788c */ /* 0x000fe2000bf26070 */
[----:B------:R-:W-:Y:S01]  /*5050*/  IMAD.U32 R154, RZ, RZ, UR7 ;  /* 0x00000007ff9a7e24 */ /* 0x000fe2000f8e00ff */
[----:B------:R-:W-:Y:S01]  /*5060*/  UISETP.LT.U32.AND UP0, UPT, UR44, 0x7, UP0 ;  /* 0x000000072c00788c */ /* 0x000fe20008701070 */
[--C-:B-1----:R-:W-:Y:S01]  /*5070*/  SHF.R.U32.HI R2, RZ, 0x7, R6.reuse ;  /* 0x00000007ff027819 */ /* 0x102fe20000011606 */
[----:B------:R-:W-:Y:S01]  /*5080*/  IMAD.SHL.U32 R12, R6, 0x2, RZ ;  /* 0x00000002060c7824 */ /* 0x000fe200078e00ff */
[----:B------:R-:W-:Y:S02]  /*5090*/  SHF.R.U32.HI R3, RZ, 0x2, R6 ;  /* 0x00000002ff037819 */ /* 0x000fe40000011606 */
[----:B------:R-:W-:-:S02]  /*50a0*/  LOP3.LUT R2, R2, 0x1, RZ, 0xc0, !PT ;  /* 0x0000000102027812 */ /* 0x000fc400078ec0ff */
[----:B------:R-:W-:Y:S02]  /*50b0*/  LOP3.LUT R4, R6, 0x60, RZ, 0xc0, !PT ;  /* 0x0000006006047812 */ /* 0x000fe400078ec0ff */
[----:B------:R-:W-:Y:S02]  /*50c0*/  LOP3.LUT R3, R3, 0x7, RZ, 0xc0, !PT ;  /* 0x0000000703037812 */ /* 0x000fe400078ec0ff */
[----:B------:R-:W-:Y:S02]  /*50d0*/  SHF.L.U32 R160, R2, 0x6, RZ ;  /* 0x0000000602a07819 */ /* 0x000fe400000006ff */
[----:B------:R-:W-:Y:S02]  /*50e0*/  LOP3.LUT R12, R12, 0x6, RZ, 0xc0, !PT ;  /* 0x000000060c0c7812 */ /* 0x000fe400078ec0ff */
[----:B------:R-:W-:Y:S02]  /*50f0*/  SHF.R.U32.HI R4, RZ, 0x1, R4 ;  /* 0x00000001ff047819 */ /* 0x000fe40000011604 */
[----:B------:R-:W-:-:S02]  /*5100*/  LOP3.LUT R160, R160, 0x40, R3, 0xe2, !PT ;  /* 0x00000040a0a07812 */ /* 0x000fc400078ee203 */
[----:B------:R-:W-:Y:S01]  /*5110*/  PRMT R12, R12, R13, UR42 ;  /* 0x0000002a0c0c7e16 */ /* 0x000fe2000800000d */
[----:B------:R-:W-:Y:S01]  /*5120*/  USHF.L.U32 UR42, UR42, 0x8, URZ ;  /* 0x000000082a2a7899 */ /* 0x000fe2000800063f */
[----:B0-----:R-:W-:Y:S01]  /*5130*/  IADD3 R0, RZ, -R4, -R3 ;  /* 0x80000004ff007210 */ /* 0x001fe20007ffe803 */
[----:B------:R-:W-:Y:S01]  /*5140*/  IMAD.MOV.U32 R3, RZ, RZ, -0x2 ;  /* 0xfffffffeff037424 */ /* 0x000fe200078e00ff */
[----:B------:R-:W-:Y:S01]  /*5150*/  LOP3.LUT R160, R160, UR8, R4, 0xfe, !PT ;  /* 0x00000008a0a07c12 */ /* 0x000fe2000f8efe04 */
[----:B------:R-:W-:Y:S01]  /*5160*/  IMAD.U32 R4, RZ, RZ, UR6 ;  /* 0x00000006ff047e24 */ /* 0x000fe2000f8e00ff */
[----:B------:R-:W-:Y:S01]  /*5170*/  SHF.R.S32.HI R13, RZ, 0x1f, R12 ;  /* 0x0000001fff0d7819 */ /* 0x000fe2000001140c */
[----:B------:R-:W-:Y:S01]  /*5180*/  ULDC UR6, c[0x0][0x288] ;  /* 0x0000a20000067ab9 */ /* 0x000fe20000000800 */
[----:B------:R-:W-:Y:S01]  /*5190*/  IMAD R0, R2, -0x40, R0 ;  /* 0xffffffc002007824 */ /* 0x000fe200078e0200 */
[----:B------:R-:W-:Y:S01]  /*51a0*/  UISETP.GE.AND UP2, UPT, UR42, UR6, UPT ;  /* 0x000000062a00728c */ /* 0x000fe2000bf46270 */
[----:B------:R-:W-:-:S03]  /*51b0*/  IMAD.WIDE.U32 R4, R4, UR43, R12 ;  /* 0x0000002b04047c25 */ /* 0x000fc6000f8e000c */
[----:B------:R-:W-:Y:S02]  /*51c0*/  UISETP.GE.OR UP2, UPT, UR41, UR7, UP2 ;  /* 0x000000072900728c */ /* 0x000fe40009746670 */
[----:B------:R-:W-:Y:S02]  /*51d0*/  IADD3 R154, R154, -UR41, R0 ;  /* 0x800000299a9a7c10 */ /* 0x000fe4000fffe000 */
[----:B------:R-:W-:Y:S01]  /*51e0*/  IADD3 R5, R5, UR4, RZ ;  /* 0x0000000405057c10 */ /* 0x000fe2000fffe0ff */
[----:B------:R-:W-:Y:S01]  /*51f0*/  UIMAD.WIDE.U32 UR4, UR39, 0x24924925, URZ ;  /* 0x24924925270478a5 */ /* 0x000fe2000f8e003f */
[----:B------:R-:W-:Y:S01]  /*5200*/  LOP3.LUT R0, R6, 0x3, RZ, 0xc0, !PT ;  /* 0x0000000306007812 */ /* 0x000fe200078ec0ff */
[----:B------:R-:W-:Y:S01]  /*5210*/  UMOV UR41, 0xffffffff ;  /* 0xffffffff00297882 */ /* 0x000fe20000000000 */
[----:B------:R-:W-:Y:S01]  /*5220*/  PLOP3.LUT P0, PT, PT, PT, UP2, 0x80, 0x0 ;  /* 0x000000000000781c */ /* 0x000fe20003f0f028 */
[----:B------:R-:W-:Y:S02]  /*5230*/  UIADD3 UR4, UR39, -UR5, URZ ;  /* 0x8000000527047290 */ /* 0x000fe4000fffe03f */
[----:B------:R-:W-:Y:S01]  /*5240*/  IMAD R0, R0, R3, UR6 ;  /* 0x0000000600007e24 */ /* 0x000fe2000f8e0203 */
[----:B------:R-:W-:-:S02]  /*5250*/  USEL UR6, URZ, 0x1, !UP0 ;  /* 0x000000013f067887 */ /* 0x000fc4000c000000 */
[----:B------:R-:W-:Y:S01]  /*5260*/  ULEA.HI UR4, UR4, UR5, URZ, 0x1f ;  /* 0x0000000504047291 */ /* 0x000fe2000f8ff83f */
[----:B------:R-:W-:Y:S01]  /*5270*/  VIADD R0, R0, -UR42 ;  /* 0x8000002a00007c36 */ /* 0x000fe20008000000 */
[----:B------:R-:W-:Y:S02]  /*5280*/  ULOP3.LUT UR38, UR38, UR6, URZ, 0x3c, !UPT ;  /* 0x0000000626267292 */ /* 0x000fe4000f8e3c3f */
[----:B------:R-:W-:-:S04]  /*5290*/  USHF.R.U32.HI UR4, URZ, 0x2, UR4 ;  /* 0x000000023f047899 */ /* 0x000fc80008011604 */
[----:B------:R-:W-:Y:S02]  /*52a0*/  @UP1 ULOP3.LUT UR38, UR38, 0x1, UR4, 0x78, !UPT ;  /* 0x0000000126261892 */ /* 0x000fe4000f8e7804 */
[----:B------:R-:W-:Y:S01]  /*52b0*/  UIMAD UR39, UR4, -0x7, UR39 ;  /* 0xfffffff9042778a4 */ /* 0x000fe2000f8e0227 */
[----:B------:R-:W-:Y:S11]  /*52c0*/  @P0 BRA `(.L_x_34) ;  /* 0x000000d000f80947 */ /* 0x000ff60003800000 */
[----:B------:R-:W0:Y:S01]  /*52d0*/  LDC.64 R2, c[0x0][0x5c8] ;  /* 0x00017200ff027b82 */ /* 0x000e220000000a00 */
[----:B------:R-:W-:Y:S01]  /*52e0*/  ULDC.64 UR4, c[0x0][0x5c0] ;  /* 0x0001700000047ab9 */ /* 0x000fe20000000a00 */
[----:B------:R-:W-:Y:S01]  /*52f0*/  BSSY B0, `(.L_x_34) ;  /* 0x0000d3b000007945 */ /* 0x000fe20003800000 */
[C---:B0-----:R-:W-:Y:S01]  /*5300*/  IMAD R6, R2.reuse, UR9, RZ ;  /* 0x0000000902067c24 */ /* 0x041fe2000f8e02ff */
[----:B------:R-:W-:Y:S01]  /*5310*/  SHF.L.U64.HI R9, R2, 0x3, R3 ;  /* 0x0000000302097819 */ /* 0x000fe20000010203 */
[----:B------:R-:W-:-:S04]  /*5320*/  IMAD.WIDE.U32 R4, R160, R2, R4 ;  /* 0x00000002a0047225 */ /* 0x000fc800078e0004 */
[----:B------:R-:W-:Y:S01]  /*5330*/  IMAD R6, R160, R3, R6 ;  /* 0x00000003a0067224 */ /* 0x000fe200078e0206 */
[----:B------:R-:W-:Y:S01]  /*5340*/  IADD3 R4, P0, R4, UR4, RZ ;  /* 0x0000000404047c10 */ /* 0x000fe2000ff1e0ff */
[----:B------:R-:W-:-:S03]  /*5350*/  IMAD.SHL.U32 R8, R2, 0x8, RZ ;  /* 0x0000000802087824 */ /* 0x000fc600078e00ff */
[----:B------:R-:W-:Y:S02]  /*5360*/  IADD3 R6, R5, R6, RZ ;  /* 0x0000000605067210 */ /* 0x000fe40007ffe0ff */
[-C--:B------:R-:W-:Y:S02]  /*5370*/  IADD3 R10, P1, R8, R4.reuse, RZ ;  /* 0x00000004080a7210 */ /* 0x080fe40007f3e0ff */
[----:B------:R-:W-:Y:S02]  /*5380*/  IADD3.X R5, R6, UR5, RZ, P0, !PT ;  /* 0x0000000506057c10 */ /* 0x000fe400087fe4ff */
[----:B------:R-:W-:-:S03]  /*5390*/  LEA R6, P0, R2, R4, 0x7 ;  /* 0x0000000402067211 */ /* 0x000fc600078038ff */
[----:B------:R-:W-:Y:S01]  /*53a0*/  IMAD.X R11, R9, 0x1, R5, P1 ;  /* 0x00000001090b7824 */ /* 0x000fe200008e0605 */
[----:B------:R-:W-:Y:S02]  /*53b0*/  LEA.HI.X R7, R2, R5, R3, 0x7, P0 ;  /* 0x0000000502077211 */ /* 0x000fe400000f3c03 */
[----:B-----5:R-:W-:Y:S02]  /*53c0*/  ISETP.NE.AND P0, PT, R18, RZ, PT ;  /* 0x000000ff1200720c */ /* 0x020fe40003f05270 */
[----:B------:R-:W-:-:S05]  /*53d0*/  IADD3 R8, P2, R8, R6, RZ ;  /* 0x0000000608087210 */ /* 0x000fca0007f5e0ff */
[----:B------:R-:W-:-:S06]  /*53e0*/  IMAD.X R9, R9, 0x1, R7, P2 ;  /* 0x0000000109097824 */ /* 0x000fcc00010e0607 */
[----:B------:R-:W-:Y:S05]  /*53f0*/  @!P0 BRA `(.L_x_35) ;  /* 0x0000009800988947 */ /* 0x000fea0003800000 */
[----:B------:R-:W0:Y:S01]  /*5400*/  LDC.64 R20, c[0x0][0x5b0] ;  /* 0x00016c00ff147b82 */ /* 0x000e220000000a00 */
[----:B------:R-:W-:Y:S01]  /*5410*/  ULDC.64 UR6, c[0x0][0x5b8] ;  /* 0x00016e0000067ab9 */ /* 0x000fe20000000a00 */
[----:B------:R-:W-:Y:S01]  /*5420*/  ISETP.GE.AND P1, PT, R154, 0x1, PT ;  /* 0x000000019a00780c */ /* 0x000fe20003f26270 */
[----:B------:R-:W-:Y:S02]  /*5430*/  UIMAD UR4, UR10, UR6, URZ ;  /* 0x000000060a0472a4 */ /* 0x000fe4000f8e023f */
[----:B------:R-:W-:Y:S01]  /*5440*/  MOV R156, UR6 ;  /* 0x00000006009c7c02 */ /* 0x000fe20008000f00 */
[----:B------:R-:W-:Y:S01]  /*5450*/  BSSY B1, `(.L_x_36) ;  /* 0x000000e000017945 */ /* 0x000fe20003800000 */
[----:B------:R-:W-:Y:S01]  /*5460*/  ISETP.LT.OR P2, PT, R0, 0x1, !P1 ;  /* 0x000000010000780c */ /* 0x000fe20004f41670 */
[----:B------:R-:W-:Y:S01]  /*5470*/  UIMAD UR4, UR43, UR7, UR4 ;  /* 0x000000072b0472a4 */ /* 0x000fe2000f8e0204 */
[----:B------:R-:W1:Y:S01]  /*5480*/  LDC.64 R22, c[0x0][0x5a8] ;  /* 0x00016a00ff167b82 */ /* 0x000e620000000a00 */
[----:B------:R-:W-:-:S04]  /*5490*/  IMAD.WIDE.U32 R156, R156, UR43, R12 ;  /* 0x0000002b9c9c7c25 */ /* 0x000fc8000f8e000c */
[----:B------:R-:W-:Y:S02]  /*54a0*/  VIADD R153, R157, UR4 ;  /* 0x000000049d997c36 */ /* 0x000fe40008000000 */
[----:B------:R-:W-:Y:S02]  /*54b0*/  IMAD.MOV.U32 R152, RZ, RZ, R156 ;  /* 0x000000ffff987224 */ /* 0x000fe400078e009c */
[----:B0-----:R-:W-:Y:S02]  /*54c0*/  IMAD R161, R20, UR9, RZ ;  /* 0x0000000914a17c24 */ /* 0x001fe4000f8e02ff */
[----:B------:R-:W-:-:S04]  /*54d0*/  IMAD.WIDE.U32 R2, R160, R20, R152 ;  /* 0x00000014a0027225 */ /* 0x000fc800078e0098 */
[----:B------:R-:W-:Y:S01]  /*54e0*/  IMAD R161, R160, R21, R161 ;  /* 0x00000015a0a17224 */ /* 0x000fe200078e02a1 */
[----:B-1----:R-:W-:-:S04]  /*54f0*/  IADD3 R14, P0, R2, R22, RZ ;  /* 0x00000016020e7210 */ /* 0x002fc80007f1e0ff */
[----:B------:R-:W-:Y:S01]  /*5500*/  IADD3.X R15, R23, R3, R161, P0, !PT ;  /* 0x00000003170f7210 */ /* 0x000fe200007fe4a1 */
[----:B------:R-:W-:Y:S08]  /*5510*/  @P2 BRA `(.L_x_37) ;  /* 0x0000000000042947 */ /* 0x000ff00003800000 */
[----:B------:R0:W5:Y:S02]  /*5520*/  LDG.E.U8 R16, desc[UR36][R14.64] ;  /* 0x000000240e107981 */ /* 0x000164000c1e1100 */
.L_x_37:
[----:B------:R-:W-:Y:S05]  /*5530*/  BSYNC B1 ;  /* 0x0000000000017941 */ /* 0x000fea0003800000 */
.L_x_36:
[----:B------:R-:W2:Y:S01]  /*5540*/  LDL.LU R3, [R1] ;  /* 0x0000000001037983 */ /* 0x000ea20000300800 */
[----:B-----5:R-:W-:Y:S01]  /*5550*/  LOP3.LUT R2, R16, 0xffff, RZ, 0xc0, !PT ;  /* 0x0000ffff10027812 */ /* 0x020fe200078ec0ff */
[----:B------:R-:W-:Y:S01]  /*5560*/  BSSY B1, `(.L_x_38) ;  /* 0x000000a000017945 */ /* 0x000fe20003800000 */
[----:B------:R-:W-:Y:S02]  /*5570*/  ISETP.LT.OR P0, PT, R0, 0x2, !P1 ;  /* 0x000000020000780c */ /* 0x000fe40004f01670 */
[----:B------:R-:W-:-:S05]  /*5580*/  PRMT R2, R2, 0x8880, RZ ;  /* 0x0000888002027816 */ /* 0x000fca00000000ff */
[----:B------:R-:W-:-:S04]  /*5590*/  IMAD R2, R2, R18, RZ ;  /* 0x0000001202027224 */ /* 0x000fc800078e02ff */
[----:B--2---:R-:W-:-:S05]  /*55a0*/  @!P2 IMAD R3, R3, R17, R2 ;  /* 0x000000110303a224 */ /* 0x004fca00078e0202 */
[----:B------:R1:W-:Y:S01]  /*55b0*/  @!P2 STG.E.U8 desc[UR36][R4.64], R3 ;  /* 0x000000030400a986 */ /* 0x0003e2000c101124 */
[----:B------:R-:W-:Y:S05]  /*55c0*/  @P0 BRA `(.L_x_39) ;  /* 0x00000000000c0947 */ /* 0x000fea0003800000 */
[----:B------:R-:W2:Y:S02]  /*55d0*/  LDG.E.U8 R16, desc[UR36][R14.64+0x1] ;  /* 0x000001240e107981 */ /* 0x000ea4000c1e1100 */
[----:B--2---:R-:W-:-:S05]  /*55e0*/  PRMT R2, R16, 0x8880, RZ ;  /* 0x0000888010027816 */ /* 0x004fca00000000ff */
[----:B------:R-:W-:-:S07]  /*55f0*/  IMAD R2, R2, R18, RZ ;  /* 0x0000001202027224 */ /* 0x000fce00078e02ff */
.L_x_39:
[----:B------:R-:W-:Y:S05]  /*5600*/  BSYNC B1 ;  /* 0x0000000000017941 */ /* 0x000fea0003800000 */
.L_x_38:
[----:B-1----:R-:W2:Y:S01]  /*5610*/  LDL.LU R3, [R1+0x4] ;  /* 0x0000040001037983 */ /* 0x002ea20000300800 */
[C---:B------:R-:W-:Y:S01]  /*5620*/  SHF.L.U64.HI R159, R20.reuse, 0x3, R21 ;  /* 0x00000003149f7819 */ /* 0x040fe20000010215 */
[----:B------:R-:W-:Y:S01]  /*5630*/  IMAD.SHL.U32 R158, R20, 0x8, RZ ;  /* 0x00000008149e7824 */ /* 0x000fe200078e00ff */
[----:B------:R-:W-:Y:S03]  /*5640*/  BSSY B1, `(.L_x_40) ;  /* 0x000000d000017945 */ /* 0x000fe60003800000 */
[----:B------:R-:W-:-:S05]  /*5650*/  IMAD.WIDE.U32 R12, R160, R20, R158 ;  /* 0x00000014a00c7225 */ /* 0x000fca00078e009e */
[----:B------:R-:W-:Y:S02]  /*5660*/  IADD3 R161, R161, R13, RZ ;  /* 0x0000000da1a17210 */ /* 0x000fe40007ffe0ff */
[----:B------:R-:W-:-:S04]  /*5670*/  IADD3 R12, P2, P3, R156, R22, R12 ;  /* 0x000000169c0c7210 */ /* 0x000fc80007b5e00c */
[----:B------:R-:W-:Y:S01]  /*5680*/  IADD3.X R13, R153, R23, R161, P2, P3 ;  /* 0x00000017990d7210 */ /* 0x000fe200017e64a1 */
[----:B--2---:R-:W-:-:S05]  /*5690*/  @!P0 IMAD R3, R3, R17, R2 ;  /* 0x0000001103038224 */ /* 0x004fca00078e0202 */
[----:B------:R1:W-:Y:S01]  /*56a0*/  @!P0 STG.E.U8 desc[UR36][R4.64+0x1], R3 ;  /* 0x0000010304008986 */ /* 0x0003e2000c101124 */
[----:B------:R-:W-:-:S04]  /*56b0*/  ISETP.GE.AND P0, PT, R154, 0x9, PT ;  /* 0x000000099a00780c */ /* 0x000fc80003f06270 */
[----:B------:R-:W-:-:S13]  /*56c0*/  ISETP.LT.OR P4, PT, R0, 0x1, !P0 ;  /* 0x000000010000780c */ /* 0x000fda0004781670 */
[----:B-1----:R-:W-:Y:S05]  /*56d0*/  @P4 BRA `(.L_x_41) ;  /* 0x00000000000c4947 */ /* 0x002fea0003800000 */
[----:B------:R-:W2:Y:S02]  /*56e0*/  LDG.E.U8 R16, desc[UR36][R12.64] ;  /* 0x000000240c107981 */ /* 0x000ea4000c1e1100 */
[----:B--2---:R-:W-:-:S05]  /*56f0*/  PRMT R2, R16, 0x8880, RZ ;  /* 0x0000888010027816 */ /* 0x004fca00000000ff */
[----:B------:R-:W-:-:S07]  /*5700*/  IMAD R2, R2, R18, RZ ;  /* 0x0000001202027224 */ /* 0x000fce00078e02ff */
.L_x_41:
[----:B------:R-:W-:Y:S05]  /*5710*/  BSYNC B1 ;  /* 0x0000000000017941 */ /* 0x000fea0003800000 */
.L_x_40:
[----:B------:R-:W2:Y:S01]  /*5720*/  LDL.LU R3, [R1+0x8] ;  /* 0x0000080001037983 */ /* 0x000ea20000300800 */
[----:B------:R-:W-:Y:S01]  /*5730*/  ISETP.LT.OR P2, PT, R0, 0x2, !P0 ;  /* 0x000000020000780c */ /* 0x000fe20004741670 */
[----:B------:R-:W-:Y:S01]  /*5740*/  BSSY B1, `(.L_x_42) ;  /* 0x0000007000017945 */ /* 0x000fe20003800000 */
[----:B--2---:R-:W-:-:S05]  /*5750*/  @!P4 IMAD R3, R3, R17, R2 ;  /* 0x000000110303c224 */ /* 0x004fca00078e0202 */
[----:B------:R1:W-:Y:S06]  /*5760*/  @!P4 STG.E.U8 desc[UR36][R10.64], R3 ;  /* 0x000000030a00c986 */ /* 0x0003ec000c101124 */
[----:B------:R-:W-:Y:S05]  /*5770*/  @P2 BRA `(.L_x_43) ;  /* 0x00000000000c2947 */ /* 0x000fea0003800000 */
[----:B------:R-:W2:Y:S02]  /*5780*/  LDG.E.U8 R16, desc[UR36][R12.64+0x1] ;  /* 0x000001240c107981 */ /* 0x000ea4000c1e1100 */
[----:B--2---:R-:W-:-:S05]  /*5790*/  PRMT R2, R16, 0x8880, RZ ;  /* 0x0000888010027816 */ /* 0x004fca00000000ff */
[----:B------:R-:W-:-:S07]  /*57a0*/  IMAD R2, R2, R18, RZ ;  /* 0x0000001202027224 */ /* 0x000fce00078e02ff */
.L_x_43:
[----:B------:R-:W-:Y:S05]  /*57b0*/  BSYNC B1 ;  /* 0x0000000000017941 */ /* 0x000fea0003800000 */
.L_x_42:
[----:B-1----:R-:W2:Y:S01]  /*57c0*/  LDL.LU R3, [R1+0xc] ;  /* 0x00000c0001037983 */ /* 0x002ea20000300800 */
[----:B------:R-:W-:Y:S01]  /*57d0*/  BSSY B1, `(.L_x_44) ;  /* 0x0000009000017945 */ /* 0x000fe20003800000 */
[----:B------:R-:W-:Y:S01]  /*57e0*/  ISETP.LT.OR P3, PT, R0, 0xa, !P1 ;  /* 0x0000000a0000780c */ /* 0x000fe20004f61670 */
[----:B--2---:R-:W-:-:S05]  /*57f0*/  @!P2 IMAD R3, R3, R17, R2 ;  /* 0x000000110303a224 */ /* 0x004fca00078e0202 */
[----:B------:R1:W-:Y:S01]  /*5800*/  @!P2 STG.E.U8 desc[UR36][R10.64+0x1], R3 ;  /* 0x000001030a00a986 */ /* 0x0003e2000c101124 */
[----:B------:R-:W-:-:S13]  /*5810*/  ISETP.LT.OR P2, PT, R0, 0x9, !P1 ;  /* 0x000000090000780c */ /* 0x000fda0004f41670 */
[----:B-1----:R-:W-:Y:S05]  /*5820*/  @P2 BRA `(.L_x_45) ;  /* 0x00000000000c2947 */ /* 0x002fea0003800000 */
[----:B------:R-:W2:Y:S02]  /*5830*/  LDG.E.U8 R16, desc[UR36][R14.64+0x8] ;  /* 0x000008240e107981 */ /* 0x000ea4000c1e1100 */
[----:B--2---:R-:W-:-:S05]  /*5840*/  PRMT R2, R16, 0x8880, RZ ;  /* 0x0000888010027816 */ /* 0x004fca00000000ff */
[----:B------:R-:W-:-:S07]  /*5850*/  IMAD R2, R2, R18, RZ ;  /* 0x0000001202027224 */ /* 0x000fce00078e02ff */
.L_x_45:
[----:B------:R-:W-:Y:S05]  /*5860*/  BSYNC B1 ;  /* 0x0000000000017941 */ /* 0x000fea0003800000 */
.L_x_44:
[----:B------:R-:W2:Y:S01]  /*5870*/  LDL.LU R3, [R1+0x10] ;  /* 0x0000100001037983 */ /* 0x000ea20000300800 */
[----:B------:R-:W-:Y:S01]  /*5880*/  BSSY B1, `(.L_x_46) ;  /* 0x0000007000017945 */ /* 0x000fe20003800000 */
[----:B--2---:R-:W-:-:S05]  /*5890*/  @!P2 IMAD R3, R3, R17, R2 ;  /* 0x000000110303a224 */ /* 0x004fca00078e0202 */
[----:B------:R1:W-:Y:S01]  /*58a0*/  @!P2 STG.E.U8 desc[UR36][R4.64+0x8], R3 ;  /* 0x000008030400a986 */ /* 0x0003e2000c101124 */
[----:B------:R-:W-:Y:S05]  /*58b0*/  @P3 BRA `(.L_x_47) ;  /* 0x00000000000c3947 */ /* 0x000fea0003800000 */
[----:B------:R-:W2:Y:S02]  /*58c0*/  LDG.E.U8 R16, desc[UR36][R14.64+0x9] ;  /* 0x000009240e107981 */ /* 0x000ea4000c1e1100 */
[----:B--2---:R-:W-:-:S05]  /*58d0*/  PRMT R2, R16, 0x8880, RZ ;  /* 0x0000888010027816 */ /* 0x004fca00000000ff */
[----:B------:R-:W-:-:S07]  /*58e0*/  IMAD R2, R2, R18, RZ ;  /* 0x0000001202027224 */ /* 0x000fce00078e02ff */
.L_x_47:
[----:B------:R-:W-:Y:S05]  /*58f0*/  BSYNC B1 ;  /* 0x0000000000017941 */ /* 0x000fea0003800000 */
.L_x_46:
[----:B-1----:R-:W2:Y:S01]  /*5900*/  LDL.LU R3, [R1+0x14] ;  /* 0x0000140001037983 */ /* 0x002ea20000300800 */
[C---:B------:R-:W-:Y:S01]  /*5910*/  ISETP.LT.OR P2, PT, R0.reuse, 0x9, !P0 ;  /* 0x000000090000780c */ /* 0x040fe20004741670 */
[----:B------:R-:W-:Y:S01]  /*5920*/  BSSY B1, `(.L_x_48) ;  /* 0x000000b000017945 */ /* 0x000fe20003800000 */
[C---:B------:R-:W-:Y:S02]  /*5930*/  ISETP.LT.OR P4, PT, R0.reuse, 0x11, !P1 ;  /* 0x000000110000780c */ /* 0x040fe40004f81670 */
[C---:B------:R-:W-:Y:S02]  /*5940*/  ISETP.LT.OR P5, PT, R0.reuse, 0x12, !P1 ;  /* 0x000000120000780c */ /* 0x040fe40004fa1670 */
[----:B------:R-:W-:Y:S01]  /*5950*/  ISETP.LT.OR P6, PT, R0, 0x11, !P0 ;  /* 0x000000110000780c */ /* 0x000fe200047c1670 */
[----:B--2---:R-:W-:-:S05]  /*5960*/  @!P3 IMAD R3, R3, R17, R2 ;  /* 0x000000110303b224 */ /* 0x004fca00078e0202 */
[----:B------:R1:W-:Y:S01]  /*5970*/  @!P3 STG.E.U8 desc[UR36][R4.64+0x9], R3 ;  /* 0x000009030400b986 */ /* 0x0003e2000c101124 */
[----:B------:R-:W-:Y:S01]  /*5980*/  ISETP.LT.OR P3, PT, R0, 0xa, !P0 ;  /* 0x0000000a0000780c */ /* 0x000fe20004761670 */
[----:B------:R-:W-:-:S12]  /*5990*/  @P2 BRA `(.L_x_49) ;  /* 0x00000000000c2947 */ /* 0x000fd80003800000 */
[----:B------:R-:W2:Y:S02]  /*59a0*/  LDG.E.U8 R16, desc[UR36][R12.64+0x8] ;  /* 0x000008240c107981 */ /* 0x000ea4000c1e1100 */
[----:B--2---:R-:W-:-:S05]  /*59b0*/  PRMT R2, R16, 0x8880, RZ ;  /* 0x0000888010027816 */ /* 0x004fca00000000ff */
[----:B------:R-:W-:-:S07]  /*59c0*/  IMAD R2, R2, R18, RZ ;  /* 0x0000001202027224 */ /* 0x000fce00078e02ff */
.L_x_49:
[----:B------:R-:W-:Y:S05]  /*59d0*/  BSYNC B1 ;  /* 0x0000000000017941 */ /* 0x000fea0003800000 */
.L_x_48:
[----:B-1----:R-:W2:Y:S01]  /*59e0*/  LDL.LU R3, [R1+0x18] ;  /* 0x0000180001037983 */ /* 0x002ea20000300800 */
[----:B------:R-:W-:Y:S01]  /*59f0*/  BSSY B1, `(.L_x_50) ;  /* 0x0000007000017945 */ /* 0x000fe20003800000 */
[----:B--2---:R-:W-:-:S05]  /*5a00*/  @!P2 IMAD R3, R3, R17, R2 ;  /* 0x000000110303a224 */ /* 0x004fca00078e0202 */
[----:B------:R1:W-:Y:S01]  /*5a10*/  @!P2 STG.E.U8 desc[UR36][R10.64+0x8], R3 ;  /* 0x000008030a00a986 */ /* 0x0003e2000c101124 */
[----:B------:R-:W-:Y:S05]  /*5a20*/  @P3 BRA `(.L_x_51) ;  /* 0x00000000000c3947 */ /* 0x000fea0003800000 */
[----:B------:R-:W2:Y:S02]  /*5a30*/  LDG.E.U8 R16, desc[UR36][R12.64+0x9] ;  /* 0x000009240c107981 */ /* 0x000ea4000c1e1100 */
[----:B--2---:R-:W-:-:S05]  /*5a40*/  PRMT R2, R16, 0x8880, RZ ;  /* 0x0000888010027816 */ /* 0x004fca00000000ff */
[----:B------:R-:W-:-:S07]  /*5a50*/  IMAD R2, R2, R18, RZ ;  /* 0x0000001202027224 */ /* 0x000fce00078e02ff */
.L_x_51:
[----:B------:R-:W-:Y:S05]  /*5a60*/  BSYNC B1 ;  /* 0x0000000000017941 */ /* 0x000fea0003800000 */
.L_x_50:
        /* <DEDUP_REMOVED lines=8> */
.L_x_53:
[----:B------:R-:W-:Y:S05]  /*5af0*/  BSYNC B1 ;  /* 0x0000000000017941 */ /* 0x000fea0003800000 */
.L_x_52:
        /* <DEDUP_REMOVED lines=8> */
.L_x_55:
[----:B------:R-:W-:Y:S05]  /*5b80*/  BSYNC B1 ;  /* 0x0000000000017941 */ /* 0x000fea0003800000 */
.L_x_54:
        /* <DEDUP_REMOVED lines=8> */
.L_x_57:
[----:B------:R-:W-:Y:S05]  /*5c10*/  BSYNC B1 ;  /* 0x0000000000017941 */ /* 0x000fea0003800000 */
.L_x_56:
        /* <DEDUP_REMOVED lines=13> */
.L_x_59:
[----:B------:R-:W-:Y:S05]  /*5cf0*/  BSYNC B1 ;  /* 0x0000000000017941 */ /* 0x000fea0003800000 */
.L_x_58:
        /* <DEDUP_REMOVED lines=8> */
.L_x_61:
[----:B------:R-:W-:Y:S05]  /*5d80*/  BSYNC B1 ;  /* 0x0000000000017941 */ /* 0x000fea0003800000 */
.L_x_60:
        /* <DEDUP_REMOVED lines=8> */
.L_x_63:
[----:B------:R-:W-:Y:S05]  /*5e10*/  BSYNC B1 ;  /* 0x0000000000017941 */ /* 0x000fea0003800000 */
.L_x_62:
        /* <DEDUP_REMOVED lines=8> */
.L_x_65:
[----:B------:R-:W-:Y:S05]  /*5ea0*/  BSYNC B1 ;  /* 0x0000000000017941 */ /* 0x000fea0003800000 */
.L_x_64:
        /* <DEDUP_REMOVED lines=8> */
.L_x_67:
[----:B------:R-:W-:Y:S05]  /*5f30*/  BSYNC B1 ;  /* 0x0000000000017941 */ /* 0x000fea0003800000 */
.L_x_66:
        /* <DEDUP_REMOVED lines=13> */
.L_x_69:
[----:B------:R-:W-:Y:S05]  /*6010*/  BSYNC B1 ;  /* 0x0000000000017941 */ /* 0x000fea0003800000 */
.L_x_68:
        /* <DEDUP_REMOVED lines=8> */
.L_x_71:
[----:B------:R-:W-:Y:S05]  /*60a0*/  BSYNC B1 ;  /* 0x0000000000017941 */ /* 0x000fea0003800000 */
.L_x_70:
        /* <DEDUP_REMOVED lines=8> */
.L_x_73:
[----:B------:R-:W-:Y:S05]  /*6130*/  BSYNC B1 ;  /* 0x0000000000017941 */ /* 0x000fea0003800000 */
.L_x_72:
        /* <DEDUP_REMOVED lines=8> */
.L_x_75:
[----:B------:R-:W-:Y:S05]  /*61c0*/  BSYNC B1 ;  /* 0x0000000000017941 */ /* 0x000fea0003800000 */
.L_x_74:
        /* <DEDUP_REMOVED lines=8> */
.L_x_77:
[----:B------:R-:W-:Y:S05]  /*6250*/  BSYNC B1 ;  /* 0x0000000000017941 */ /* 0x000fea0003800000 */
.L_x_76:
        /* <DEDUP_REMOVED lines=13> */
.L_x_79:
[----:B------:R-:W-:Y:S05]  /*6330*/  BSYNC B1 ;  /* 0x0000000000017941 */ /* 0x000fea0003800000 */
.L_x_78:
        /* <DEDUP_REMOVED lines=8> */
.L_x_81:
[----:B------:R-:W-:Y:S05]  /*63c0*/  BSYNC B1 ;  /* 0x0000000000017941 */ /* 0x000fea0003800000 */
.L_x_80:
        /* <DEDUP_REMOVED lines=8> */
.L_x_83:
[----:B------:R-:W-:Y:S05]  /*6450*/  BSYNC B1 ;  /* 0x0000000000017941 */ /* 0x000fea0003800000 */
.L_x_82:
        /* <DEDUP_REMOVED lines=8> */
.L_x_85:
[----:B------:R-:W-:Y:S05]  /*64e0*/  BSYNC B1 ;  /* 0x0000000000017941 */ /* 0x000fea0003800000 */
.L_x_84:
        /* <DEDUP_REMOVED lines=8> */
.L_x_87:
[----:B------:R-:W-:Y:S05]  /*6570*/  BSYNC B1 ;  /* 0x0000000000017941 */ /* 0x000fea0003800000 */
.L_x_86:
        /* <DEDUP_REMOVED lines=13> */
.L_x_89:
[----:B------:R-:W-:Y:S05]  /*6650*/  BSYNC B1 ;  /* 0x0000000000017941 */ /* 0x000fea0003800000 */
.L_x_88:
        /* <DEDUP_REMOVED lines=8> */
.L_x_91:
[----:B------:R-:W-:Y:S05]  /*66e0*/  BSYNC B1 ;  /* 0x0000000000017941 */ /* 0x000fea0003800000 */
.L_x_90:
        /* <DEDUP_REMOVED lines=8> */
.L_x_93:
[----:B------:R-:W-:Y:S05]  /*6770*/  BSYNC B1 ;  /* 0x0000000000017941 */ /* 0x000fea0003800000 */
.L_x_92:
        /* <DEDUP_REMOVED lines=8> */
.L_x_95:
[----:B------:R-:W-:Y:S05]  /*6800*/  BSYNC B1 ;  /* 0x0000000000017941 */ /* 0x000fea0003800000 */
.L_x_94:
        /* <DEDUP_REMOVED lines=8> */
.L_x_97:
[----:B------:R-:W-:Y:S05]  /*6890*/  BSYNC B1 ;  /* 0x0000000000017941 */ /* 0x000fea0003800000 */
.L_x_96:
        /* <DEDUP_REMOVED lines=13> */
.L_x_99:
[----:B------:R-:W-:Y:S05]  /*6970*/  BSYNC B1 ;  /* 0x0000000000017941 */ /* 0x000fea0003800000 */
.L_x_98:
        /* <DEDUP_REMOVED lines=8> */
.L_x_101:
[----:B------:R-:W-:Y:S05]  /*6a00*/  BSYNC B1 ;  /* 0x0000000000017941 */ /* 0x000fea0003800000 */
.L_x_100:
        /* <DEDUP_REMOVED lines=8> */
.L_x_103:
[----:B------:R-:W-:Y:S05]  /*6a90*/  BSYNC B1 ;  /* 0x0000000000017941 */ /* 0x000fea0003800000 */
.L_x_102:
        /* <DEDUP_REMOVED lines=8> */
.L_x_105:
[----:B------:R-:W-:Y:S05]  /*6b20*/  BSYNC B1 ;  /* 0x0000000000017941 */ /* 0x000fea0003800000 */
.L_x_104:
        /* <DEDUP_REMOVED lines=8> */
.L_x_107:
[----:B------:R-:W-:Y:S05]  /*6bb0*/  BSYNC B1 ;  /* 0x0000000000017941 */ /* 0x000fea0003800000 */
.L_x_106:
        /* <DEDUP_REMOVED lines=13> */
.L_x_109:
[----:B------:R-:W-:Y:S05]  /*6c90*/  BSYNC B1 ;  /* 0x0000000000017941 */ /* 0x000fea0003800000 */
.L_x_108:
        /* <DEDUP_REMOVED lines=8> */
.L_x_111:
[----:B------:R-:W-:Y:S05]  /*6d20*/  BSYNC B1 ;  /* 0x0000000000017941 */ /* 0x000fea0003800000 */
.L_x_110:
        /* <DEDUP_REMOVED lines=8> */
.L_x_113:
[----:B------:R-:W-:Y:S05]  /*6db0*/  BSYNC B1 ;  /* 0x0000000000017941 */ /* 0x000fea0003800000 */
.L_x_112:
        /* <DEDUP_REMOVED lines=8> */
.L_x_115:
[----:B------:R-:W-:Y:S05]  /*6e40*/  BSYNC B1 ;  /* 0x0000000000017941 */ /* 0x000fea0003800000 */
.L_x_114:
        /* <DEDUP_REMOVED lines=8> */
.L_x_117:
[----:B------:R-:W-:Y:S05]  /*6ed0*/  BSYNC B1 ;  /* 0x0000000000017941 */ /* 0x000fea0003800000 */
.L_x_116:
        /* <DEDUP_REMOVED lines=13> */
.L_x_119:
[----:B------:R-:W-:Y:S05]  /*6fb0*/  BSYNC B1 ;  /* 0x0000000000017941 */ /* 0x000fea0003800000 */
.L_x_118:
        /* <DEDUP_REMOVED lines=8> */
.L_x_121:
[----:B------:R-:W-:Y:S05]  /*7040*/  BSYNC B1 ;  /* 0x0000000000017941 */ /* 0x000fea0003800000 */
.L_x_120:
        /* <DEDUP_REMOVED lines=8> */
.L_x_123:
[----:B------:R-:W-:Y:S05]  /*70d0*/  BSYNC B1 ;  /* 0x0000000000017941 */ /* 0x000fea0003800000 */
.L_x_122:
        /* <DEDUP_REMOVED lines=8> */
.L_x_125:
[----:B------:R-:W-:Y:S05]  /*7160*/  BSYNC B1 ;  /* 0x0000000000017941 */ /* 0x000fea0003800000 */
.L_x_124:
        /* <DEDUP_REMOVED lines=8> */
.L_x_127:
[----:B------:R-:W-:Y:S05]  /*71f0*/  BSYNC B1 ;  /* 0x0000000000017941 */ /* 0x000fea0003800000 */
.L_x_126:
        /* <DEDUP_REMOVED lines=13> */
.L_x_129:
[----:B------:R-:W-:Y:S05]  /*72d0*/  BSYNC B1 ;  /* 0x0000000000017941 */ /* 0x000fea0003800000 */
.L_x_128:
        /* <DEDUP_REMOVED lines=8> */
.L_x_131:
[----:B------:R-:W-:Y:S05]  /*7360*/  BSYNC B1 ;  /* 0x0000000000017941 */ /* 0x000fea0003800000 */
.L_x_130:
        /* <DEDUP_REMOVED lines=8> */
.L_x_133:
[----:B------:R-:W-:Y:S05]  /*73f0*/  BSYNC B1 ;  /* 0x0000000000017941 */ /* 0x000fea0003800000 */
.L_x_132:
        /* <DEDUP_REMOVED lines=8> */
.L_x_135:
[----:B------:R-:W-:Y:S05]  /*7480*/  BSYNC B1 ;  /* 0x0000000000017941 */ /* 0x000fea0003800000 */
.L_x_134:
        /* <DEDUP_REMOVED lines=8> */
.L_x_137:
[----:B------:R-:W-:Y:S05]  /*7510*/  BSYNC B1 ;  /* 0x0000000000017941 */ /* 0x000fea0003800000 */
.L_x_136:
        /* <DEDUP_REMOVED lines=13> */
.L_x_139:
[----:B------:R-:W-:Y:S05]  /*75f0*/  BSYNC B1 ;  /* 0x0000000000017941 */ /* 0x000fea0003800000 */
.L_x_138:
        /* <DEDUP_REMOVED lines=8> */
.L_x_141:
[----:B------:R-:W-:Y:S05]  /*7680*/  BSYNC B1 ;  /* 0x0000000000017941 */ /* 0x000fea0003800000 */
.L_x_140:
[----:B-1----:R-:W2:Y:S01]  /*7690*/  LDL.LU R3, [R1+0xd0] ;  /* 0x0000d00001037983 */ /* 0x002ea20000300800 */
[----:B------:R-:W-:Y:S01]  /*76a0*/  BSSY B1, `(.L_x_142) ;  /* 0x0000007000017945 */ /* 0x000fe20003800000 */
[----:B--2---:R-:W-:-:S05]  /*76b0*/  @!P3 IMAD R3, R3, R17, R2 ;  /* 0x000000110303b224 */ /* 0x004fca00078e0202 */
[----:B------:R1:W-:Y:S01]  /*76c0*/  @!P3 STG.E.U8 desc[UR36][R4.64+0x68], R3 ;  /* 0x000068030400b986 */ /* 0x0003e2000c101124 */
[----:B------:R-:W-:Y:S05]  /*76d0*/  @P5 BRA `(.L_x_143) ;  /* 0x00000000000c5947 */ /* 0x000fea0003800000 */
[----:B------:R-:W1:Y:S02]  /*76e0*/  LDG.E.U8 R16, desc[UR36][R14.64+0x69] ;  /* 0x000069240e107981 */ /* 0x000e64000c1e1100 */
[----:B-1----:R-:W-:-:S05]  /*76f0*/  PRMT R3, R16, 0x8880, RZ ;  /* 0x0000888010037816 */ /* 0x002fca00000000ff */
[----:B------:R-:W-:-:S07]  /*7700*/  IMAD R2, R3, R18, RZ ;  /* 0x0000001203027224 */ /* 0x000fce00078e02ff */
.L_x_143:
[----:B------:R-:W-:Y:S05]  /*7710*/  BSYNC B1 ;  /* 0x0000000000017941 */ /* 0x000fea0003800000 */
.L_x_142:
        /* <DEDUP_REMOVED lines=8> */
.L_x_145:
[----:B------:R-:W-:Y:S05]  /*77a0*/  BSYNC B1 ;  /* 0x0000000000017941 */ /* 0x000fea0003800000 */
.L_x_144:
        /* <DEDUP_REMOVED lines=8> */
.L_x_147:
[----:B------:R-:W-:Y:S05]  /*7830*/  BSYNC B1 ;  /* 0x0000000000017941 */ /* 0x000fea0003800000 */
.L_x_146:
        /* <DEDUP_REMOVED lines=10> */
[----:B------:R-:W1:Y:S02]  /*78e0*/  LDG.E.U8 R16, desc[UR36][R14.64+0x70] ;  /* 0x000070240e107981 */ /* 0x000e64000c1e1100 */
[----:B-1----:R-:W-:-:S05]  /*78f0*/  PRMT R3, R16, 0x8880, RZ ;  /* 0x0000888010037816 */ /* 0x002fca00000000ff */
[----:B------:R-:W-:-:S07]  /*7900*/  IMAD R2, R3, R18, RZ ;  /* 0x0000001203027224 */ /* 0x000fce00078e02ff */
.L_x_149:
[----:B------:R-:W-:Y:S05]  /*7910*/  BSYNC B1 ;  /* 0x0000000000017941 */ /* 0x000fea0003800000 */
.L_x_148:
        /* <DEDUP_REMOVED lines=8> */
.L_x_151:
[----:B------:R-:W-:Y:S05]  /*79a0*/  BSYNC B1 ;  /* 0x0000000000017941 */ /* 0x000fea0003800000 */
.L_x_150:
        /* <DEDUP_REMOVED lines=8> */
.L_x_153:
[----:B------:R-:W-:Y:S05]  /*7a30*/  BSYNC B1 ;  /* 0x0000000000017941 */ /* 0x000fea0003800000 */
.L_x_152:
        /* <DEDUP_REMOVED lines=8> */
.L_x_155:
[----:B------:R-:W-:Y:S05]  /*7ac0*/  BSYNC B1 ;  /* 0x0000000000017941 */ /* 0x000fea0003800000 */
.L_x_154:
        /* <DEDUP_REMOVED lines=8> */
.L_x_157:
[----:B------:R-:W-:Y:S05]  /*7b50*/  BSYNC B1 ;  /* 0x0000000000017941 */ /* 0x000fea0003800000 */
.L_x_156:
        /* <DEDUP_REMOVED lines=13> */
.L_x_159:
[----:B------:R-:W-:Y:S05]  /*7c30*/  BSYNC B1 ;  /* 0x0000000000017941 */ /* 0x000fea0003800000 */
.L_x_158:
        /* <DEDUP_REMOVED lines=8> */
.L_x_161:
[----:B------:R-:W-:Y:S05]  /*7cc0*/  BSYNC B1 ;  /* 0x0000000000017941 */ /* 0x000fea0003800000 */
.L_x_160:
        /* <DEDUP_REMOVED lines=8> */
.L_x_163:
[----:B------:R-:W-:Y:S05]  /*7d50*/  BSYNC B1 ;  /* 0x0000000000017941 */ /* 0x000fea0003800000 */
.L_x_162:
        /* <DEDUP_REMOVED lines=8> */
.L_x_165:
[----:B------:R-:W-:Y:S05]  /*7de0*/  BSYNC B1 ;  /* 0x0000000000017941 */ /* 0x000fea0003800000 */
.L_x_164:
        /* <DEDUP_REMOVED lines=8> */
.L_x_167:
[----:B------:R-:W-:Y:S05]  /*7e70*/  BSYNC B1 ;  /* 0x0000000000017941 */ /* 0x000fea0003800000 */
.L_x_166:
        /* <DEDUP_REMOVED lines=13> */
.L_x_169:
[----:B------:R-:W-:Y:S05]  /*7f50*/  BSYNC B1 ;  /* 0x0000000000017941 */ /* 0x000fea0003800000 */
.L_x_168:
        /* <DEDUP_REMOVED lines=8> */
.L_x_171:
[----:B------:R-:W-:Y:S05]  /*7fe0*/  BSYNC B1 ;  /* 0x0000000000017941 */ /* 0x000fea0003800000 */
.L_x_170:
        /* <DEDUP_REMOVED lines=8> */
.L_x_173:
[----:B------:R-:W-:Y:S05]  /*8070*/  BSYNC B1 ;  /* 0x0000000000017941 */ /* 0x000fea0003800000 */
.L_x_172:
        /* <DEDUP_REMOVED lines=8> */
.L_x_175:
[----:B------:R-:W-:Y:S05]  /*8100*/  BSYNC B1 ;  /* 0x0000000000017941 */ /* 0x000fea0003800000 */
.L_x_174:
        /* <DEDUP_REMOVED lines=8> */
.L_x_177:
[----:B------:R-:W-:Y:S05]  /*8190*/  BSYNC B1 ;  /* 0x0000000000017941 */ /* 0x000fea0003800000 */
.L_x_176:
        /* <DEDUP_REMOVED lines=13> */
.L_x_179:
[----:B------:R-:W-:Y:S05]  /*8270*/  BSYNC B1 ;  /* 0x0000000000017941 */ /* 0x000fea0003800000 */
.L_x_178:
        /* <DEDUP_REMOVED lines=8> */
.L_x_181:
[----:B------:R-:W-:Y:S05]  /*8300*/  BSYNC B1 ;  /* 0x0000000000017941 */ /* 0x000fea0003800000 */
.L_x_180:
        /* <DEDUP_REMOVED lines=8> */
.L_x_183:
[----:B------:R-:W-:Y:S05]  /*8390*/  BSYNC B1 ;  /* 0x0000000000017941 */ /* 0x000fea0003800000 */
.L_x_182:
        /* <DEDUP_REMOVED lines=8> */
.L_x_185:
[----:B------:R-:W-:Y:S05]  /*8420*/  BSYNC B1 ;  /* 0x0000000000017941 */ /* 0x000fea0003800000 */
.L_x_184:
        /* <DEDUP_REMOVED lines=8> */
.L_x_187:
[----:B------:R-:W-:Y:S05]  /*84b0*/  BSYNC B1 ;  /* 0x0000000000017941 */ /* 0x000fea0003800000 */
.L_x_186:
        /* <DEDUP_REMOVED lines=13> */
.L_x_189:
[----:B------:R-:W-:Y:S05]  /*8590*/  BSYNC B1 ;  /* 0x0000000000017941 */ /* 0x000fea0003800000 */
.L_x_188:
        /* <DEDUP_REMOVED lines=8> */
.L_x_191:
[----:B------:R-:W-:Y:S05]  /*8620*/  BSYNC B1 ;  /* 0x0000000000017941 */ /* 0x000fea0003800000 */
.L_x_190:
        /* <DEDUP_REMOVED lines=8> */
.L_x_193:
[----:B------:R-:W-:Y:S05]  /*86b0*/  BSYNC B1 ;  /* 0x0000000000017941 */ /* 0x000fea0003800000 */
.L_x_192:
        /* <DEDUP_REMOVED lines=8> */
.L_x_195:
[----:B------:R-:W-:Y:S05]  /*8740*/  BSYNC B1 ;  /* 0x0000000000017941 */ /* 0x000fea0003800000 */
.L_x_194:
        /* <DEDUP_REMOVED lines=8> */
.L_x_197:
[----:B------:R-:W-:Y:S05]  /*87d0*/  BSYNC B1 ;  /* 0x0000000000017941 */ /* 0x000fea0003800000 */
.L_x_196:
        /* <DEDUP_REMOVED lines=13> */
.L_x_199:
[----:B------:R-:W-:Y:S05]  /*88b0*/  BSYNC B1 ;  /* 0x0000000000017941 */ /* 0x000fea0003800000 */
.L_x_198:
        /* <DEDUP_REMOVED lines=8> */
.L_x_201:
[----:B------:R-:W-:Y:S05]  /*8940*/  BSYNC B1 ;  /* 0x0000000000017941 */ /* 0x000fea0003800000 */
.L_x_200:
        /* <DEDUP_REMOVED lines=8> */
.L_x_203:
[----:B------:R-:W-:Y:S05]  /*89d0*/  BSYNC B1 ;  /* 0x0000000000017941 */ /* 0x000fea0003800000 */
.L_x_202:
        /* <DEDUP_REMOVED lines=8> */
.L_x_205:
[----:B------:R-:W-:Y:S05]  /*8a60*/  BSYNC B1 ;  /* 0x0000000000017941 */ /* 0x000fea0003800000 */
.L_x_204:
        /* <DEDUP_REMOVED lines=8> */
.L_x_207:
[----:B------:R-:W-:Y:S05]  /*8af0*/  BSYNC B1 ;  /* 0x0000000000017941 */ /* 0x000fea0003800000 */
.L_x_206:
        /* <DEDUP_REMOVED lines=13> */
.L_x_209:
[----:B------:R-:W-:Y:S05]  /*8bd0*/  BSYNC B1 ;  /* 0x0000000000017941 */ /* 0x000fea0003800000 */
.L_x_208:
        /* <DEDUP_REMOVED lines=8> */
.L_x_211:
[----:B------:R-:W-:Y:S05]  /*8c60*/  BSYNC B1 ;  /* 0x0000000000017941 */ /* 0x000fea0003800000 */
.L_x_210:
        /* <DEDUP_REMOVED lines=8> */
.L_x_213:
[----:B------:R-:W-:Y:S05]  /*8cf0*/  BSYNC B1 ;  /* 0x0000000000017941 */ /* 0x000fea0003800000 */
.L_x_212:
        /* <DEDUP_REMOVED lines=8> */
.L_x_215:
[----:B------:R-:W-:Y:S05]  /*8d80*/  BSYNC B1 ;  /* 0x0000000000017941 */ /* 0x000fea0003800000 */
.L_x_214:
        /* <DEDUP_REMOVED lines=8> */
.L_x_217:
[----:B------:R-:W-:Y:S05]  /*8e10*/  BSYNC B1 ;  /* 0x0000000000017941 */ /* 0x000fea0003800000 */
.L_x_216:
        /* <DEDUP_REMOVED lines=13> */
.L_x_219:
[----:B------:R-:W-:Y:S05]  /*8ef0*/  BSYNC B1 ;  /* 0x0000000000017941 */ /* 0x000fea0003800000 */
.L_x_218:
        /* <DEDUP_REMOVED lines=8> */
.L_x_221:
[----:B------:R-:W-:Y:S05]  /*8f80*/  BSYNC B1 ;  /* 0x0000000000017941 */ /* 0x000fea0003800000 */
.L_x_220:
        /* <DEDUP_REMOVED lines=8> */
.L_x_223:
[----:B------:R-:W-:Y:S05]  /*9010*/  BSYNC B1 ;  /* 0x0000000000017941 */ /* 0x000fea0003800000 */
.L_x_222:
        /* <DEDUP_REMOVED lines=8> */
.L_x_225:
[----:B------:R-:W-:Y:S05]  /*90a0*/  BSYNC B1 ;  /* 0x0000000000017941 */ /* 0x000fea0003800000 */
.L_x_224:
        /* <DEDUP_REMOVED lines=8> */
.L_x_227:
[----:B------:R-:W-:Y:S05]  /*9130*/  BSYNC B1 ;  /* 0x0000000000017941 */ /* 0x000fea0003800000 */
.L_x_226:
        /* <DEDUP_REMOVED lines=13> */
.L_x_229:
[----:B------:R-:W-:Y:S05]  /*9210*/  BSYNC B1 ;  /* 0x0000000000017941 */ /* 0x000fea0003800000 */
.L_x_228:
        /* <DEDUP_REMOVED lines=8> */
.L_x_231:
[----:B------:R-:W-:Y:S05]  /*92a0*/  BSYNC B1 ;  /* 0x0000000000017941 */ /* 0x000fea0003800000 */
.L_x_230:
        /* <DEDUP_REMOVED lines=8> */
.L_x_233:
[----:B------:R-:W-:Y:S05]  /*9330*/  BSYNC B1 ;  /* 0x0000000000017941 */ /* 0x000fea0003800000 */
.L_x_232:
        /* <DEDUP_REMOVED lines=8> */
.L_x_235:
[----:B------:R-:W-:Y:S05]  /*93c0*/  BSYNC B1 ;  /* 0x0000000000017941 */ /* 0x000fea0003800000 */
.L_x_234:
        /* <DEDUP_REMOVED lines=8> */
.L_x_237:
[----:B------:R-:W-:Y:S05]  /*9450*/  BSYNC B1 ;  /* 0x0000000000017941 */ /* 0x000fea0003800000 */
.L_x_236:
        /* <DEDUP_REMOVED lines=13> */
.L_x_239:
[----:B------:R-:W-:Y:S05]  /*9530*/  BSYNC B1 ;  /* 0x0000000000017941 */ /* 0x000fea0003800000 */
.L_x_238:
        /* <DEDUP_REMOVED lines=8> */
.L_x_241:
[----:B------:R-:W-:Y:S05]  /*95c0*/  BSYNC B1 ;  /* 0x0000000000017941 */ /* 0x000fea0003800000 */
.L_x_240:
        /* <DEDUP_REMOVED lines=8> */
.L_x_243:
[----:B------:R-:W-:Y:S05]  /*9650*/  BSYNC B1 ;  /* 0x0000000000017941 */ /* 0x000fea0003800000 */
.L_x_242:
        /* <DEDUP_REMOVED lines=8> */
.L_x_245:
[----:B------:R-:W-:Y:S05]  /*96e0*/  BSYNC B1 ;  /* 0x0000000000017941 */ /* 0x000fea0003800000 */
.L_x_244:
        /* <DEDUP_REMOVED lines=8> */
.L_x_247:
[----:B------:R-:W-:Y:S05]  /*9770*/  BSYNC B1 ;  /* 0x0000000000017941 */ /* 0x000fea0003800000 */
.L_x_246:
        /* <DEDUP_REMOVED lines=13> */
.L_x_249:
[----:B------:R-:W-:Y:S05]  /*9850*/  BSYNC B1 ;  /* 0x0000000000017941 */ /* 0x000fea0003800000 */
.L_x_248:
        /* <DEDUP_REMOVED lines=8> */
.L_x_251:
[----:B------:R-:W-:Y:S05]  /*98e0*/  BSYNC B1 ;  /* 0x0000000000017941 */ /* 0x000fea0003800000 */
.L_x_250:
        /* <DEDUP_REMOVED lines=8> */
.L_x_253:
[----:B------:R-:W-:Y:S05]  /*9970*/  BSYNC B1 ;  /* 0x0000000000017941 */ /* 0x000fea0003800000 */
.L_x_252:
        /* <DEDUP_REMOVED lines=8> */
.L_x_255:
[----:B------:R-:W-:Y:S05]  /*9a00*/  BSYNC B1 ;  /* 0x0000000000017941 */ /* 0x000fea0003800000 */
.L_x_254:
        /* <DEDUP_REMOVED lines=8> */
.L_x_257:
[----:B------:R-:W-:Y:S05]  /*9a90*/  BSYNC B1 ;  /* 0x0000000000017941 */ /* 0x000fea0003800000 */
.L_x_256:
        /* <DEDUP_REMOVED lines=13> */
.L_x_259:
[----:B------:R-:W-:Y:S05]  /*9b70*/  BSYNC B1 ;  /* 0x0000000000017941 */ /* 0x000fea0003800000 */
.L_x_258:
        /* <DEDUP_REMOVED lines=8> */
.L_x_261:
[----:B------:R-:W-:Y:S05]  /*9c00*/  BSYNC B1 ;  /* 0x0000000000017941 */ /* 0x000fea0003800000 */
.L_x_260:
        /* <DEDUP_REMOVED lines=8> */
.L_x_263:
[----:B------:R-:W-:Y:S05]  /*9c90*/  BSYNC B1 ;  /* 0x0000000000017941 */ /* 0x000fea0003800000 */
.L_x_262:
        /* <DEDUP_REMOVED lines=8> */
.L_x_265:
[----:B------:R-:W-:Y:S05]  /*9d20*/  BSYNC B1 ;  /* 0x0000000000017941 */ /* 0x000fea0003800000 */
.L_x_264:
        /* <DEDUP_REMOVED lines=8> */
.L_x_267:
[----:B------:R-:W-:Y:S05]  /*9db0*/  BSYNC B1 ;  /* 0x0000000000017941 */ /* 0x000fea0003800000 */
.L_x_266:
        /* <DEDUP_REMOVED lines=13> */
.L_x_269:
[----:B------:R-:W-:Y:S05]  /*9e90*/  BSYNC B1 ;  /* 0x0000000000017941 */ /* 0x000fea0003800000 */
.L_x_268:
        /* <DEDUP_REMOVED lines=8> */
.L_x_271:
[----:B------:R-:W-:Y:S05]  /*9f20*/  BSYNC B1 ;  /* 0x0000000000017941 */ /* 0x000fea0003800000 */
.L_x_270:
        /* <DEDUP_REMOVED lines=8> */
.L_x_273:
[----:B------:R-:W-:Y:S05]  /*9fb0*/  BSYNC B1 ;  /* 0x0000000000017941 */ /* 0x000fea0003800000 */
.L_x_272:
        /* <DEDUP_REMOVED lines=8> */
.L_x_275:
[----:B------:R-:W-:Y:S05]  /*a040*/  BSYNC B1 ;  /* 0x0000000000017941 */ /* 0x000fea0003800000 */
.L_x_274:
        /* <DEDUP_REMOVED lines=8> */
.L_x_277:
[----:B------:R-:W-:Y:S05]  /*a0d0*/  BSYNC B1 ;  /* 0x0000000000017941 */ /* 0x000fea0003800000 */
.L_x_276:
[----:B-1----:R-:W2:Y:S01]  /*a0e0*/  LDL.LU R3, [R1+0x1e0] ;  /* 0x0001e00001037983 */ /* 0x002ea20000300800 */
[C---:B------:R-:W-:Y:S01]  /*a0f0*/  ISETP.LT.OR P2, PT, R0.reuse, 0xf2, !P1 ;  /* 0x000000f20000780c */ /* 0x040fe20004f41670 */
[----:B------:R-:W-:Y:S01]  /*a100*/  BSSY B1, `(.L_x_278) ;  /* 0x000000c000017945 */ /* 0x000fe20003800000 */
[----:B------:R-:W-:Y:S02]  /*a110*/  ISETP.LT.OR P6, PT, R0, 0xf9, !P1 ;  /* 0x000000f90000780c */ /* 0x000fe40004fc1670 */
[----:B------:R-:W-:Y:S02]  /*a120*/  IADD3 R163, P3, R160, 0x80, RZ ;  /* 0x00000080a0a37810 */ /* 0x000fe40007f7e0ff */
        /* <DEDUP_REMOVED lines=9> */
.L_x_279:
[----:B------:R-:W-:Y:S05]  /*a1c0*/  BSYNC B1 ;  /* 0x0000000000017941 */ /* 0x000fea0003800000 */
.L_x_278:
        /* <DEDUP_REMOVED lines=8> */
.L_x_281:
[----:B------:R-:W-:Y:S05]  /*a250*/  BSYNC B1 ;  /* 0x0000000000017941 */ /* 0x000fea0003800000 */
.L_x_280:
        /* <DEDUP_REMOVED lines=8> */
.L_x_283:
[----:B------:R-:W-:Y:S05]  /*a2e0*/  BSYNC B1 ;  /* 0x0000000000017941 */ /* 0x000fea0003800000 */
.L_x_282:
        /* <DEDUP_REMOVED lines=8> */
.L_x_285:
[----:B------:R-:W-:Y:S05]  /*a370*/  BSYNC B1 ;  /* 0x0000000000017941 */ /* 0x000fea0003800000 */
.L_x_284:
[----:B-1----:R-:W2:Y:S01]  /*a380*/  LDL.LU R3, [R1+0x1f0] ;  /* 0x0001f00001037983 */ /* 0x002ea20000300800 */
[----:B------:R-:W-:Y:S01]  /*a390*/  BSSY B1, `(.L_x_286) ;  /* 0x0000008000017945 */ /* 0x000fe20003800000 */
[----:B------:R-:W-:-:S04]  /*a3a0*/  IMAD.WIDE.U32 R160, R163, R20, R158 ;  /* 0x00000014a3a07225 */ /* 0x000fc800078e009e */
[----:B--2---:R-:W-:-:S05]  /*a3b0*/  @!P6 IMAD R3, R3, R17, R2 ;  /* 0x000000110303e224 */ /* 0x004fca00078e0202 */
[----:B------:R1:W-:Y:S01]  /*a3c0*/  @!P6 STG.E.U8 desc[UR36][R4.64+0xf8], R3 ;  /* 0x0000f8030400e986 */ /* 0x0003e2000c101124 */
[----:B------:R-:W-:Y:S05]  /*a3d0*/  @P1 BRA `(.L_x_287) ;  /* 0x00000000000c1947 */ /* 0x000fea0003800000 */
[----:B------:R-:W1:Y:S02]  /*a3e0*/  LDG.E.U8 R16, desc[UR36][R14.64+0xf9] ;  /* 0x0000f9240e107981 */ /* 0x000e64000c1e1100 */
[----:B-1----:R-:W-:-:S05]  /*a3f0*/  PRMT R3, R16, 0x8880, RZ ;  /* 0x0000888010037816 */ /* 0x002fca00000000ff */
[----:B------:R-:W-:-:S07]  /*a400*/  IMAD R2, R3, R18, RZ ;  /* 0x0000001203027224 */ /* 0x000fce00078e02ff */
.L_x_287:
[----:B------:R-:W-:Y:S05]  /*a410*/  BSYNC B1 ;  /* 0x0000000000017941 */ /* 0x000fea0003800000 */
.L_x_286:
[----:B-1----:R-:W2:Y:S01]  /*a420*/  LDL.LU R3, [R1+0x1f4] ;  /* 0x0001f40001037983 */ /* 0x002ea20000300800 */
[----:B------:R-:W-:Y:S01]  /*a430*/  IMAD.WIDE.U32 R158, R163, R20, R152 ;  /* 0x00000014a39e7225 */ /* 0x000fe200078e0098 */
[----:B------:R-:W-:Y:S01]  /*a440*/  ISETP.GE.AND P2, PT, R154, 0x81, PT ;  /* 0x000000819a00780c */ /* 0x000fe20003f46270 */
[----:B------:R-:W-:Y:S01]  /*a450*/  BSSY B1, `(.L_x_288) ;  /* 0x000000e000017945 */ /* 0x000fe20003800000 */
[-C--:B------:R-:W-:Y:S01]  /*a460*/  IADD3 R156, P5, P4, R156, R22.reuse, R160 ;  /* 0x000000169c9c7210 */ /* 0x080fe20007cbe0a0 */
[----:B0-----:R-:W-:Y:S01]  /*a470*/  IMAD.X R15, RZ, RZ, UR9, P3 ;  /* 0x00000009ff0f7e24 */ /* 0x001fe200098e06ff */
[----:B------:R-:W-:Y:S02]  /*a480*/  ISETP.LT.OR P6, PT, R0, 0x1, !P2 ;  /* 0x000000010000780c */ /* 0x000fe400057c1670 */
[----:B------:R-:W-:Y:S01]  /*a490*/  IADD3 R14, P3, R158, R22, RZ ;  /* 0x000000169e0e7210 */ /* 0x000fe20007f7e0ff */
[----:B------:R-:W-:Y:S02]  /*a4a0*/  IMAD R20, R15, R20, RZ ;  /* 0x000000140f147224 */ /* 0x000fe400078e02ff */
[----:B--2---:R-:W-:-:S05]  /*a4b0*/  @!P1 IMAD R3, R3, R17, R2 ;  /* 0x0000001103039224 */ /* 0x004fca00078e0202 */
[----:B------:R0:W-:Y:S01]  /*a4c0*/  @!P1 STG.E.U8 desc[UR36][R4.64+0xf9], R3 ;  /* 0x0000f90304009986 */ /* 0x0001e2000c101124 */
[C---:B------:R-:W-:Y:S02]  /*a4d0*/  ISETP.LT.OR P1, PT, R0.reuse, 0xf9, !P0 ;  /* 0x000000f90000780c */ /* 0x040fe40004721670 */
[----:B------:R-:W-:-:S11]  /*a4e0*/  ISETP.LT.OR P0, PT, R0, 0xfa, !P0 ;  /* 0x000000fa0000780c */ /* 0x000fd60004701670 */
[----:B0-----:R-:W-:Y:S05]  /*a4f0*/  @P1 BRA `(.L_x_289) ;  /* 0x00000000000c1947 */ /* 0x001fea0003800000 */
[----:B------:R-:W2:Y:S02]  /*a500*/  LDG.E.U8 R16, desc[UR36][R12.64+0xf8] ;  /* 0x0000f8240c107981 */ /* 0x000ea4000c1e1100 */
[----:B--2---:R-:W-:-:S05]  /*a510*/  PRMT R3, R16, 0x8880, RZ ;  /* 0x0000888010037816 */ /* 0x004fca00000000ff */
[----:B------:R-:W-:-:S07]  /*a520*/  IMAD R2, R3, R18, RZ ;  /* 0x0000001203027224 */ /* 0x000fce00078e02ff */
.L_x_289:
[----:B------:R-:W-:Y:S05]  /*a530*/  BSYNC B1 ;  /* 0x0000000000017941 */ /* 0x000fea0003800000 */
.L_x_288:
[----:B------:R-:W2:Y:S01]  /*a540*/  LDL.LU R3, [R1+0x1f8] ;  /* 0x0001f80001037983 */ /* 0x000ea20000300800 */
[----:B------:R-:W-:Y:S01]  /*a550*/  BSSY B1, `(.L_x_290) ;  /* 0x0000008000017945 */ /* 0x000fe20003800000 */
[----:B------:R-:W-:Y:S02]  /*a560*/  IMAD R21, R163, R21, R20 ;  /* 0x00000015a3157224 */ /* 0x000fe400078e0214 */
[----:B--2---:R-:W-:-:S05]  /*a570*/  @!P1 IMAD R3, R3, R17, R2 ;  /* 0x0000001103039224 */ /* 0x004fca00078e0202 */
[----:B------:R0:W-:Y:S01]  /*a580*/  @!P1 STG.E.U8 desc[UR36][R10.64+0xf8], R3 ;  /* 0x0000f8030a009986 */ /* 0x0001e2000c101124 */
[----:B------:R-:W-:Y:S05]  /*a590*/  @P0 BRA `(.L_x_291) ;  /* 0x00000000000c0947 */ /* 0x000fea0003800000 */
[----:B------:R-:W0:Y:S02]  /*a5a0*/  LDG.E.U8 R16, desc[UR36][R12.64+0xf9] ;  /* 0x0000f9240c107981 */ /* 0x000e24000c1e1100 */
[----:B0-----:R-:W-:-:S05]  /*a5b0*/  PRMT R3, R16, 0x8880, RZ ;  /* 0x0000888010037816 */ /* 0x001fca00000000ff */
[----:B------:R-:W-:-:S07]  /*a5c0*/  IMAD R2, R3, R18, RZ ;  /* 0x0000001203027224 */ /* 0x000fce00078e02ff */
.L_x_291:
[----:B------:R-:W-:Y:S05]  /*a5d0*/  BSYNC B1 ;  /* 0x0000000000017941 */ /* 0x000fea0003800000 */
.L_x_290:
[----:B0-----:R-:W2:Y:S01]  /*a5e0*/  LDL.LU R3, [R1+0x1fc] ;  /* 0x0001fc0001037983 */ /* 0x001ea20000300800 */
[----:B------:R-:W-:Y:S01]  /*a5f0*/  BSSY B1, `(.L_x_292) ;  /* 0x0000009000017945 */ /* 0x000fe20003800000 */
[----:B------:R-:W-:Y:S01]  /*a600*/  IADD3.X R15, R23, R159, R21, P3, !PT ;  /* 0x0000009f170f7210 */ /* 0x000fe20001ffe415 */
[----:B------:R-:W-:Y:S02]  /*a610*/  IMAD.IADD R160, R21, 0x1, R161 ;  /* 0x0000000115a07824 */ /* 0x000fe400078e02a1 */
[----:B--2---:R-:W-:-:S05]  /*a620*/  @!P0 IMAD R3, R3, R17, R2 ;  /* 0x0000001103038224 */ /* 0x004fca00078e0202 */
[----:B------:R0:W-:Y:S01]  /*a630*/  @!P0 STG.E.U8 desc[UR36][R10.64+0xf9], R3 ;  /* 0x0000f9030a008986 */ /* 0x0001e2000c101124 */
[----:B------:R-:W-:Y:S05]  /*a640*/  @P6 BRA `(.L_x_293) ;  /* 0x00000000000c6947 */ /* 0x000fea0003800000 */
[----:B------:R-:W0:Y:S02]  /*a650*/  LDG.E.U8 R16, desc[UR36][R14.64] ;  /* 0x000000240e107981 */ /* 0x000e24000c1e1100 */
[----:B0-----:R-:W-:-:S05]  /*a660*/  PRMT R3, R16, 0x8880, RZ ;  /* 0x0000888010037816 */ /* 0x001fca00000000ff */
[----:B------:R-:W-:-:S07]  /*a670*/  IMAD R2, R3, R18, RZ ;  /* 0x0000001203027224 */ /* 0x000fce00078e02ff */
.L_x_293:
[----:B------:R-:W-:Y:S05]  /*a680*/  BSYNC B1 ;  /* 0x0000000000017941 */ /* 0x000fea0003800000 */
.L_x_292:
[----:B------:R-:W-:Y:S01]  /*a690*/  ISETP.LT.OR P3, PT, R0, 0x2, !P2 ;  /* 0x000000020000780c */ /* 0x000fe20005761670 */
[----:B0-----:R-:W-:Y:S01]  /*a6a0*/  @!P6 IMAD R3, R24, R17, R2 ;  /* 0x000000111803e224 */ /* 0x001fe200078e0202 */
[----:B------:R-:W-:Y:S01]  /*a6b0*/  ISETP.GE.AND P0, PT, R154, 0x89, PT ;  /* 0x000000899a00780c */ /* 0x000fe20003f06270 */
[----:B------:R-:W-:Y:S01]  /*a6c0*/  BSSY B1, `(.L_x_294) ;  /* 0x000000b000017945 */ /* 0x000fe20003800000 */
[----:B------:R-:W-:Y:S02]  /*a6d0*/  IADD3.X R157, R153, R23, R160, P5, P4 ;  /* 0x00000017999d7210 */ /* 0x000fe40002fe84a0 */
[----:B------:R0:W-:Y:S01]  /*a6e0*/  @!P6 STG.E.U8 desc[UR36][R6.64], R3 ;  /* 0x000000030600e986 */ /* 0x0001e2000c101124 */
[C---:B------:R-:W-:Y:S02]  /*a6f0*/  ISETP.LT.OR P4, PT, R0.reuse, 0x1, !P0 ;  /* 0x000000010000780c */ /* 0x040fe40004781670 */
[C---:B------:R-:W-:Y:S02]  /*a700*/  ISETP.LT.OR P5, PT, R0.reuse, 0x2, !P0 ;  /* 0x000000020000780c */ /* 0x040fe400047a1670 */
[----:B------:R-:W-:-:S02]  /*a710*/  ISETP.LT.OR P6, PT, R0, 0x9, !P2 ;  /* 0x000000090000780c */ /* 0x000fc400057c1670 */
[----:B------:R-:W-:Y:S01]  /*a720*/  ISETP.LT.OR P1, PT, R0, 0xa, !P2 ;  /* 0x0000000a0000780c */ /* 0x000fe20005721670 */
[----:B------:R-:W-:-:S12]  /*a730*/  @P3 BRA `(.L_x_295) ;  /* 0x00000000000c3947 */ /* 0x000fd80003800000 */
[----:B------:R-:W0:Y:S02]  /*a740*/  LDG.E.U8 R16, desc[UR36][R14.64+0x1] ;  /* 0x000001240e107981 */ /* 0x000e24000c1e1100 */
[----:B0-----:R-:W-:-:S05]  /*a750*/  PRMT R3, R16, 0x8880, RZ ;  /* 0x0000888010037816 */ /* 0x001fca00000000ff */
[----:B------:R-:W-:-:S07]  /*a760*/  IMAD R2, R3, R18, RZ ;  /* 0x0000001203027224 */ /* 0x000fce00078e02ff */
.L_x_295:
[----:B------:R-:W-:Y:S05]  /*a770*/  BSYNC B1 ;  /* 0x0000000000017941 */ /* 0x000fea0003800000 */
.L_x_294:
[----:B------:R-:W-:Y:S01]  /*a780*/  @!P3 IMAD R25, R25, R17, R2 ;  /* 0x000000111919b224 */ /* 0x000fe200078e0202 */
[----:B------:R-:W-:Y:S04]  /*a790*/  BSSY B1, `(.L_x_296) ;  /* 0x0000006000017945 */ /* 0x000fe80003800000 */
[----:B------:R1:W-:Y:S01]  /*a7a0*/  @!P3 STG.E.U8 desc[UR36][R6.64+0x1], R25 ;  /* 0x000001190600b986 */ /* 0x0003e2000c101124 */
[----:B------:R-:W-:Y:S05]  /*a7b0*/  @P4 BRA `(.L_x_297) ;  /* 0x00000000000c4947 */ /* 0x000fea0003800000 */
[----:B------:R-:W0:Y:S02]  /*a7c0*/  LDG.E.U8 R16, desc[UR36][R156.64] ;  /* 0x000000249c107981 */ /* 0x000e24000c1e1100 */
[----:B0-----:R-:W-:-:S05]  /*a7d0*/  PRMT R3, R16, 0x8880, RZ ;  /* 0x0000888010037816 */ /* 0x001fca00000000ff */
[----:B------:R-:W-:-:S07]  /*a7e0*/  IMAD R2, R3, R18, RZ ;  /* 0x0000001203027224 */ /* 0x000fce00078e02ff */
.L_x_297:
[----:B------:R-:W-:Y:S05]  /*a7f0*/  BSYNC B1 ;  /* 0x0000000000017941 */ /* 0x000fea0003800000 */
.L_x_296:
[----:B0-----:R-:W-:Y:S01]  /*a800*/  @!P4 IMAD R3, R26, R17, R2 ;  /* 0x000000111a03c224 */ /* 0x001fe200078e0202 */
[----:B------:R-:W-:Y:S04]  /*a810*/  BSSY B1, `(.L_x_298) ;  /* 0x0000006000017945 */ /* 0x000fe80003800000 */
[----:B------:R0:W-:Y:S01]  /*a820*/  @!P4 STG.E.U8 desc[UR36][R8.64], R3 ;  /* 0x000000030800c986 */ /* 0x0001e2000c101124 */
[----:B------:R-:W-:Y:S05]  /*a830*/  @P5 BRA `(.L_x_299) ;  /* 0x00000000000c5947 */ /* 0x000fea0003800000 */
[----:B------:R-:W0:Y:S02]  /*a840*/  LDG.E.U8 R16, desc[UR36][R156.64+0x1] ;  /* 0x000001249c107981 */ /* 0x000e24000c1e1100 */
[----:B0-----:R-:W-:-:S05]  /*a850*/  PRMT R3, R16, 0x8880, RZ ;  /* 0x0000888010037816 */ /* 0x001fca00000000ff */
[----:B------:R-:W-:-:S07]  /*a860*/  IMAD R2, R3, R18, RZ ;  /* 0x0000001203027224 */ /* 0x000fce00078e02ff */
.L_x_299:
[----:B------:R-:W-:Y:S05]  /*a870*/  BSYNC B1 ;  /* 0x0000000000017941 */ /* 0x000fea0003800000 */
.L_x_298:
[----:B------:R-:W-:Y:S01]  /*a880*/  @!P5 IMAD R27, R27, R17, R2 ;  /* 0x000000111b1bd224 */ /* 0x000fe200078e0202 */
[----:B------:R-:W-:Y:S04]  /*a890*/  BSSY B1, `(.L_x_300) ;  /* 0x0000006000017945 */ /* 0x000fe80003800000 */
[----:B------:R2:W-:Y:S01]  /*a8a0*/  @!P5 STG.E.U8 desc[UR36][R8.64+0x1], R27 ;  /* 0x0000011b0800d986 */ /* 0x0005e2000c101124 */
[----:B------:R-:W-:Y:S05]  /*a8b0*/  @P6 BRA `(.L_x_301) ;  /* 0x00000000000c6947 */ /* 0x000fea0003800000 */
[----:B------:R-:W0:Y:S02]  /*a8c0*/  LDG.E.U8 R16, desc[UR36][R14.64+0x8] ;  /* 0x000008240e107981 */ /* 0x000e24000c1e1100 */
[----:B0-----:R-:W-:-:S05]  /*a8d0*/  PRMT R3, R16, 0x8880, RZ ;  /* 0x0000888010037816 */ /* 0x001fca00000000ff */
[----:B------:R-:W-:-:S07]  /*a8e0*/  IMAD R2, R3, R18, RZ ;  /* 0x0000001203027224 */ /* 0x000fce00078e02ff */
.L_x_301:
[----:B------:R-:W-:Y:S05]  /*a8f0*/  BSYNC B1 ;  /* 0x0000000000017941 */ /* 0x000fea0003800000 */
.L_x_300:
[----:B0-----:R-:W-:Y:S01]  /*a900*/  @!P6 IMAD R3, R28, R17, R2 ;  /* 0x000000111c03e224 */ /* 0x001fe200078e0202 */
[----:B------:R-:W-:Y:S04]  /*a910*/  BSSY B1, `(.L_x_302) ;  /* 0x0000006000017945 */ /* 0x000fe80003800000 */
[----:B------:R0:W-:Y:S01]  /*a920*/  @!P6 STG.E.U8 desc[UR36][R6.64+0x8], R3 ;  /* 0x000008030600e986 */ /* 0x0001e2000c101124 */
[----:B------:R-:W-:Y:S05]  /*a930*/  @P1 BRA `(.L_x_303) ;  /* 0x00000000000c1947 */ /* 0x000fea0003800000 */
[----:B------:R-:W0:Y:S02]  /*a940*/  LDG.E.U8 R16, desc[UR36][R14.64+0x9] ;  /* 0x000009240e107981 */ /* 0x000e24000c1e1100 */
[----:B0-----:R-:W-:-:S05]  /*a950*/  PRMT R3, R16, 0x8880, RZ ;  /* 0x0000888010037816 */ /* 0x001fca00000000ff */
[----:B------:R-:W-:-:S07]  /*a960*/  IMAD R2, R3, R18, RZ ;  /* 0x0000001203027224 */ /* 0x000fce00078e02ff */
.L_x_303:
[----:B------:R-:W-:Y:S05]  /*a970*/  BSYNC B1 ;  /* 0x0000000000017941 */ /* 0x000fea0003800000 */
.L_x_302:
[C---:B------:R-:W-:Y:S01]  /*a980*/  ISETP.LT.OR P4, PT, R0.reuse, 0x9, !P0 ;  /* 0x000000090000780c */ /* 0x040fe20004781670 */
[----:B------:R-:W-:Y:S01]  /*a990*/  @!P1 IMAD R29, R29, R17, R2 ;  /* 0x000000111d1d9224 */ /* 0x000fe200078e0202 */
[----:B------:R-:W-:Y:S01]  /*a9a0*/  BSSY B1, `(.L_x_304) ;  /* 0x000000a000017945 */ /* 0x000fe20003800000 */
[C---:B------:R-:W-:Y:S02]  /*a9b0*/  ISETP.LT.OR P3, PT, R0.reuse, 0xa, !P0 ;  /* 0x0000000a0000780c */ /* 0x040fe40004761670 */
[C---:B------:R-:W-:Y:S01]  /*a9c0*/  ISETP.LT.OR P5, PT, R0.reuse, 0x11, !P2 ;  /* 0x000000110000780c */ /* 0x040fe200057a1670 */
[----:B------:R3:W-:Y:S01]  /*a9d0*/  @!P1 STG.E.U8 desc[UR36][R6.64+0x9], R29 ;  /* 0x0000091d06009986 */ /* 0x0007e2000c101124 */
[C---:B------:R-:W-:Y:S02]  /*a9e0*/  ISETP.LT.OR P6, PT, R0.reuse, 0x12, !P2 ;  /* 0x000000120000780c */ /* 0x040fe400057c1670 */
[----:B------:R-:W-:-:S04]  /*a9f0*/  ISETP.LT.OR P1, PT, R0, 0x11, !P0 ;  /* 0x000000110000780c */ /* 0x000fc80004721670 */
[----:B------:R-:W-:Y:S09]  /*aa00*/  @P4 BRA `(.L_x_305) ;  /* 0x00000000000c4947 */ /* 0x000ff20003800000 */
[----:B------:R-:W0:Y:S02]  /*aa10*/  LDG.E.U8 R16, desc[UR36][R156.64+0x8] ;  /* 0x000008249c107981 */ /* 0x000e24000c1e1100 */
[----:B0-----:R-:W-:-:S05]  /*aa20*/  PRMT R3, R16, 0x8880, RZ ;  /* 0x0000888010037816 */ /* 0x001fca00000000ff */
[----:B------:R-:W-:-:S07]  /*aa30*/  IMAD R2, R3, R18, RZ ;  /* 0x0000001203027224 */ /* 0x000fce00078e02ff */
.L_x_305:
[----:B------:R-:W-:Y:S05]  /*aa40*/  BSYNC B1 ;  /* 0x0000000000017941 */ /* 0x000fea0003800000 */
.L_x_304:
[----:B0-----:R-:W-:Y:S01]  /*aa50*/  @!P4 IMAD R3, R30, R17, R2 ;  /* 0x000000111e03c224 */ /* 0x001fe200078e0202 */
[----:B------:R-:W-:Y:S04]  /*aa60*/  BSSY B1, `(.L_x_306) ;  /* 0x0000006000017945 */ /* 0x000fe80003800000 */
[----:B------:R0:W-:Y:S01]  /*aa70*/  @!P4 STG.E.U8 desc[UR36][R8.64+0x8], R3 ;  /* 0x000008030800c986 */ /* 0x0001e2000c101124 */
[----:B------:R-:W-:Y:S05]  /*aa80*/  @P3 BRA `(.L_x_307) ;  /* 0x00000000000c3947 */ /* 0x000fea0003800000 */
[----:B------:R-:W0:Y:S02]  /*aa90*/  LDG.E.U8 R16, desc[UR36][R156.64+0x9] ;  /* 0x000009249c107981 */ /* 0x000e24000c1e1100 */
[----:B0-----:R-:W-:-:S05]  /*aaa0*/  PRMT R3, R16, 0x8880, RZ ;  /* 0x0000888010037816 */ /* 0x001fca00000000ff */
[----:B------:R-:W-:-:S07]  /*aab0*/  IMAD R2, R3, R18, RZ ;  /* 0x0000001203027224 */ /* 0x000fce00078e02ff */
.L_x_307:
[----:B------:R-:W-:Y:S05]  /*aac0*/  BSYNC B1 ;  /* 0x0000000000017941 */ /* 0x000fea0003800000 */
.L_x_306:
[----:B------:R-:W-:Y:S01]  /*aad0*/  @!P3 IMAD R31, R31, R17, R2 ;  /* 0x000000111f1fb224 */ /* 0x000fe200078e0202 */
[----:B------:R-:W-:Y:S04]  /*aae0*/  BSSY B1, `(.L_x_308) ;  /* 0x0000006000017945 */ /* 0x000fe80003800000 */
[----:B------:R4:W-:Y:S01]  /*aaf0*/  @!P3 STG.E.U8 desc[UR36][R8.64+0x9], R31 ;  /* 0x0000091f0800b986 */ /* 0x0009e2000c101124 */
[----:B------:R-:W-:Y:S05]  /*ab00*/  @P5 BRA `(.L_x_309) ;  /* 0x00000000000c5947 */ /* 0x000fea0003800000 */
[----:B------:R-:W0:Y:S02]  /*ab10*/  LDG.E.U8 R16, desc[UR36][R14.64+0x10] ;  /* 0x000010240e107981 */ /* 0x000e24000c1e1100 */
[----:B0-----:R-:W-:-:S05]  /*ab20*/  PRMT R3, R16, 0x8880, RZ ;  /* 0x0000888010037816 */ /* 0x001fca00000000ff */
[----:B------:R-:W-:-:S07]  /*ab30*/  IMAD R2, R3, R18, RZ ;  /* 0x0000001203027224 */ /* 0x000fce00078e02ff */
.L_x_309:
[----:B------:R-:W-:Y:S05]  /*ab40*/  BSYNC B1 ;  /* 0x0000000000017941 */ /* 0x000fea0003800000 */
.L_x_308:
[----:B0-----:R-:W-:Y:S01]  /*ab50*/  @!P5 IMAD R3, R32, R17, R2 ;  /* 0x000000112003d224 */ /* 0x001fe200078e0202 */
[----:B------:R-:W-:Y:S04]  /*ab60*/  BSSY B1, `(.L_x_310) ;  /* 0x0000006000017945 */ /* 0x000fe80003800000 */
[----:B------:R0:W-:Y:S01]  /*ab70*/  @!P5 STG.E.U8 desc[UR36][R6.64+0x10], R3 ;  /* 0x000010030600d986 */ /* 0x0001e2000c101124 */
[----:B------:R-:W-:Y:S05]  /*ab80*/  @P6 BRA `(.L_x_311) ;  /* 0x00000000000c6947 */ /* 0x000fea0003800000 */
[----:B------:R-:W0:Y:S02]  /*ab90*/  LDG.E.U8 R16, desc[UR36][R14.64+0x11] ;  /* 0x000011240e107981 */ /* 0x000e24000c1e1100 */
[----:B0-----:R-:W-:-:S05]  /*aba0*/  PRMT R3, R16, 0x8880, RZ ;  /* 0x0000888010037816 */ /* 0x001fca00000000ff */
[----:B------:R-:W-:-:S07]  /*abb0*/  IMAD R2, R3, R18, RZ ;  /* 0x0000001203027224 */ /* 0x000fce00078e02ff */
.L_x_311:
[----:B------:R-:W-:Y:S05]  /*abc0*/  BSYNC B1 ;  /* 0x0000000000017941 */ /* 0x000fea0003800000 */
.L_x_310:
[----:B------:R-:W-:Y:S01]  /*abd0*/  @!P6 IMAD R33, R33, R17, R2 ;  /* 0x000000112121e224 */ /* 0x000fe200078e0202 */
[----:B------:R-:W-:Y:S04]  /*abe0*/  BSSY B1, `(.L_x_312) ;  /* 0x0000006000017945 */ /* 0x000fe80003800000 */
[----:B------:R0:W-:Y:S01]  /*abf0*/  @!P6 STG.E.U8 desc[UR36][R6.64+0x11], R33 ;  /* 0x000011210600e986 */ /* 0x0001e2000c101124 */
[----:B------:R-:W-:Y:S05]  /*ac00*/  @P1 BRA `(.L_x_313) ;  /* 0x00000000000c1947 */ /* 0x000fea0003800000 */
[----:B------:R-:W0:Y:S02]  /*ac10*/  LDG.E.U8 R16, desc[UR36][R156.64+0x10] ;  /* 0x000010249c107981 */ /* 0x000e24000c1e1100 */
[----:B0-----:R-:W-:-:S05]  /*ac20*/  PRMT R3, R16, 0x8880, RZ ;  /* 0x0000888010037816 */ /* 0x001fca00000000ff */
[----:B------:R-:W-:-:S07]  /*ac30*/  IMAD R2, R3, R18, RZ ;  /* 0x0000001203027224 */ /* 0x000fce00078e02ff */
.L_x_313:
[----:B------:R-:W-:Y:S05]  /*ac40*/  BSYNC B1 ;  /* 0x0000000000017941 */ /* 0x000fea0003800000 */
.L_x_312:
[----:B------:R-:W-:Y:S01]  /*ac50*/  ISETP.LT.OR P4, PT, R0, 0x12, !P0 ;  /* 0x000000120000780c */ /* 0x000fe20004781670 */
[----:B0-----:R-:W-:Y:S01]  /*ac60*/  @!P1 IMAD R3, R34, R17, R2 ;  /* 0x0000001122039224 */ /* 0x001fe200078e0202 */
        /* <DEDUP_REMOVED lines=10> */
.L_x_315:
[----:B------:R-:W-:Y:S05]  /*ad10*/  BSYNC B1 ;  /* 0x0000000000017941 */ /* 0x000fea0003800000 */
.L_x_314:
[----:B------:R-:W-:Y:S01]  /*ad20*/  @!P4 IMAD R35, R35, R17, R2 ;  /* 0x000000112323c224 */ /* 0x000fe200078e0202 */
[----:B------:R-:W-:Y:S04]  /*ad30*/  BSSY B1, `(.L_x_316) ;  /* 0x0000006000017945 */ /* 0x000fe80003800000 */
[----:B------:R0:W-:Y:S01]  /*ad40*/  @!P4 STG.E.U8 desc[UR36][R8.64+0x11], R35 ;  /* 0x000011230800c986 */ /* 0x0001e2000c101124 */
[----:B------:R-:W-:Y:S05]  /*ad50*/  @P3 BRA `(.L_x_317) ;  /* 0x00000000000c3947 */ /* 0x000fea0003800000 */
[----:B------:R-:W0:Y:S02]  /*ad60*/  LDG.E.U8 R16, desc[UR36][R14.64+0x18] ;  /* 0x000018240e107981 */ /* 0x000e24000c1e1100 */
[----:B0-----:R-:W-:-:S05]  /*ad70*/  PRMT R3, R16, 0x8880, RZ ;  /* 0x0000888010037816 */ /* 0x001fca00000000ff */
[----:B------:R-:W-:-:S07]  /*ad80*/  IMAD R2, R3, R18, RZ ;  /* 0x0000001203027224 */ /* 0x000fce00078e02ff */
.L_x_317:
[----:B------:R-:W-:Y:S05]  /*ad90*/  BSYNC B1 ;  /* 0x0000000000017941 */ /* 0x000fea0003800000 */
.L_x_316:
[----:B0-----:R-:W-:Y:S01]  /*ada0*/  @!P3 IMAD R3, R36, R17, R2 ;  /* 0x000000112403b224 */ /* 0x001fe200078e0202 */
[----:B------:R-:W-:Y:S04]  /*adb0*/  BSSY B1, `(.L_x_318) ;  /* 0x0000006000017945 */ /* 0x000fe80003800000 */
[----:B------:R0:W-:Y:S01]  /*adc0*/  @!P3 STG.E.U8 desc[UR36][R6.64+0x18], R3 ;  /* 0x000018030600b986 */ /* 0x0001e2000c101124 */
[----:B------:R-:W-:Y:S05]  /*add0*/  @P5 BRA `(.L_x_319) ;  /* 0x00000000000c5947 */ /* 0x000fea0003800000 */
[----:B------:R-:W0:Y:S02]  /*ade0*/  LDG.E.U8 R16, desc[UR36][R14.64+0x19] ;  /* 0x000019240e107981 */ /* 0x000e24000c1e1100 */
[----:B0-----:R-:W-:-:S05]  /*adf0*/  PRMT R3, R16, 0x8880, RZ ;  /* 0x0000888010037816 */ /* 0x001fca00000000ff */
[----:B------:R-:W-:-:S07]  /*ae00*/  IMAD R2, R3, R18, RZ ;  /* 0x0000001203027224 */ /* 0x000fce00078e02ff */
.L_x_319:
[----:B------:R-:W-:Y:S05]  /*ae10*/  BSYNC B1 ;  /* 0x0000000000017941 */ /* 0x000fea0003800000 */
.L_x_318:
[----:B------:R-:W-:Y:S01]  /*ae20*/  @!P5 IMAD R37, R37, R17, R2 ;  /* 0x000000112525d224 */ /* 0x000fe200078e0202 */
[----:B------:R-:W-:Y:S04]  /*ae30*/  BSSY B1, `(.L_x_320) ;  /* 0x0000006000017945 */ /* 0x000fe80003800000 */
[----:B------:R0:W-:Y:S01]  /*ae40*/  @!P5 STG.E.U8 desc[UR36][R6.64+0x19], R37 ;  /* 0x000019250600d986 */ /* 0x0001e2000c101124 */
[----:B------:R-:W-:Y:S05]  /*ae50*/  @P6 BRA `(.L_x_321) ;  /* 0x00000000000c6947 */ /* 0x000fea0003800000 */
[----:B------:R-:W0:Y:S02]  /*ae60*/  LDG.E.U8 R16, desc[UR36][R156.64+0x18] ;  /* 0x000018249c107981 */ /* 0x000e24000c1e1100 */
[----:B0-----:R-:W-:-:S05]  /*ae70*/  PRMT R3, R16, 0x8880, RZ ;  /* 0x0000888010037816 */ /* 0x001fca00000000ff */
[----:B------:R-:W-:-:S07]  /*ae80*/  IMAD R2, R3, R18, RZ ;  /* 0x0000001203027224 */ /* 0x000fce00078e02ff */
.L_x_321:
[----:B------:R-:W-:Y:S05]  /*ae90*/  BSYNC B1 ;  /* 0x0000000000017941 */ /* 0x000fea0003800000 */
.L_x_320:
[----:B0-----:R-:W-:Y:S01]  /*aea0*/  @!P6 IMAD R3, R38, R17, R2 ;  /* 0x000000112603e224 */ /* 0x001fe200078e0202 */
[----:B------:R-:W-:Y:S04]  /*aeb0*/  BSSY B1, `(.L_x_322) ;  /* 0x0000006000017945 */ /* 0x000fe80003800000 */
[----:B------:R0:W-:Y:S01]  /*aec0*/  @!P6 STG.E.U8 desc[UR36][R8.64+0x18], R3 ;  /* 0x000018030800e986 */ /* 0x0001e2000c101124 */
[----:B------:R-:W-:Y:S05]  /*aed0*/  @P1 BRA `(.L_x_323) ;  /* 0x00000000000c1947 */ /* 0x000fea0003800000 */
[----:B------:R-:W0:Y:S02]  /*aee0*/  LDG.E.U8 R16, desc[UR36][R156.64+0x19] ;  /* 0x000019249c107981 */ /* 0x000e24000c1e1100 */
[----:B0-----:R-:W-:-:S05]  /*aef0*/  PRMT R3, R16, 0x8880, RZ ;  /* 0x0000888010037816 */ /* 0x001fca00000000ff */
[----:B------:R-:W-:-:S07]  /*af00*/  IMAD R2, R3, R18, RZ ;  /* 0x0000001203027224 */ /* 0x000fce00078e02ff */
.L_x_323:
[----:B------:R-:W-:Y:S05]  /*af10*/  BSYNC B1 ;  /* 0x0000000000017941 */ /* 0x000fea0003800000 */
.L_x_322:
        /* <DEDUP_REMOVED lines=12> */
.L_x_325:
[----:B------:R-:W-:Y:S05]  /*afe0*/  BSYNC B1 ;  /* 0x0000000000017941 */ /* 0x000fea0003800000 */
.L_x_324:
[----:B0-----:R-:W-:Y:S01]  /*aff0*/  @!P4 IMAD R3, R40, R17, R2 ;  /* 0x000000112803c224 */ /* 0x001fe200078e0202 */
[----:B------:R-:W-:Y:S04]  /*b000*/  BSSY B1, `(.L_x_326) ;  /* 0x0000006000017945 */ /* 0x000fe80003800000 */
[----:B------:R0:W-:Y:S01]  /*b010*/  @!P4 STG.E.U8 desc[UR36][R6.64+0x20], R3 ;  /* 0x000020030600c986 */ /* 0x0001e2000c101124 */
[----:B------:R-:W-:Y:S05]  /*b020*/  @P3 BRA `(.L_x_327) ;  /* 0x00000000000c3947 */ /* 0x000fea0003800000 */
[----:B------:R-:W0:Y:S02]  /*b030*/  LDG.E.U8 R16, desc[UR36][R14.64+0x21] ;  /* 0x000021240e107981 */ /* 0x000e24000c1e1100 */
[----:B0-----:R-:W-:-:S05]  /*b040*/  PRMT R3, R16, 0x8880, RZ ;  /* 0x0000888010037816 */ /* 0x001fca00000000ff */
[----:B------:R-:W-:-:S07]  /*b050*/  IMAD R2, R3, R18, RZ ;  /* 0x0000001203027224 */ /* 0x000fce00078e02ff */
.L_x_327:
[----:B------:R-:W-:Y:S05]  /*b060*/  BSYNC B1 ;  /* 0x0000000000017941 */ /* 0x000fea0003800000 */
.L_x_326:
[----:B------:R-:W-:Y:S01]  /*b070*/  @!P3 IMAD R41, R41, R17, R2 ;  /* 0x000000112929b224 */ /* 0x000fe200078e0202 */
[----:B------:R-:W-:Y:S04]  /*b080*/  BSSY B1, `(.L_x_328) ;  /* 0x0000006000017945 */ /* 0x000fe80003800000 */
[----:B------:R0:W-:Y:S01]  /*b090*/  @!P3 STG.E.U8 desc[UR36][R6.64+0x21], R41 ;  /* 0x000021290600b986 */ /* 0x0001e2000c101124 */
[----:B------:R-:W-:Y:S05]  /*b0a0*/  @P5 BRA `(.L_x_329) ;  /* 0x00000000000c5947 */ /* 0x000fea0003800000 */
[----:B------:R-:W0:Y:S02]  /*b0b0*/  LDG.E.U8 R16, desc[UR36][R156.64+0x20] ;  /* 0x000020249c107981 */ /* 0x000e24000c1e1100 */
[----:B0-----:R-:W-:-:S05]  /*b0c0*/  PRMT R3, R16, 0x8880, RZ ;  /* 0x0000888010037816 */ /* 0x001fca00000000ff */
[----:B------:R-:W-:-:S07]  /*b0d0*/  IMAD R2, R3, R18, RZ ;  /* 0x0000001203027224 */ /* 0x000fce00078e02ff */
.L_x_329:
[----:B------:R-:W-:Y:S05]  /*b0e0*/  BSYNC B1 ;  /* 0x0000000000017941 */ /* 0x000fea0003800000 */
.L_x_328:
[----:B0-----:R-:W-:Y:S01]  /*b0f0*/  @!P5 IMAD R3, R42, R17, R2 ;  /* 0x000000112a03d224 */ /* 0x001fe200078e0202 */
[----:B------:R-:W-:Y:S04]  /*b100*/  BSSY B1, `(.L_x_330) ;  /* 0x0000006000017945 */ /* 0x000fe80003800000 */
[----:B------:R0:W-:Y:S01]  /*b110*/  @!P5 STG.E.U8 desc[UR36][R8.64+0x20], R3 ;  /* 0x000020030800d986 */ /* 0x0001e2000c101124 */
[----:B------:R-:W-:Y:S05]  /*b120*/  @P6 BRA `(.L_x_331) ;  /* 0x00000000000c6947 */ /* 0x000fea0003800000 */
[----:B------:R-:W0:Y:S02]  /*b130*/  LDG.E.U8 R16, desc[UR36][R156.64+0x21] ;  /* 0x000021249c107981 */ /* 0x000e24000c1e1100 */
[----:B0-----:R-:W-:-:S05]  /*b140*/  PRMT R3, R16, 0x8880, RZ ;  /* 0x0000888010037816 */ /* 0x001fca00000000ff */
[----:B------:R-:W-:-:S07]  /*b150*/  IMAD R2, R3, R18, RZ ;  /* 0x0000001203027224 */ /* 0x000fce00078e02ff */
.L_x_331:
[----:B------:R-:W-:Y:S05]  /*b160*/  BSYNC B1 ;  /* 0x0000000000017941 */ /* 0x000fea0003800000 */
.L_x_330:
[----:B------:R-:W-:Y:S01]  /*b170*/  @!P6 IMAD R43, R43, R17, R2 ;  /* 0x000000112b2be224 */ /* 0x000fe200078e0202 */
[----:B------:R-:W-:Y:S04]  /*b180*/  BSSY B1, `(.L_x_332) ;  /* 0x0000006000017945 */ /* 0x000fe80003800000 */
[----:B------:R0:W-:Y:S01]  /*b190*/  @!P6 STG.E.U8 desc[UR36][R8.64+0x21], R43 ;  /* 0x0000212b0800e986 */ /* 0x0001e2000c101124 */
[----:B------:R-:W-:Y:S05]  /*b1a0*/  @P1 BRA `(.L_x_333) ;  /* 0x00000000000c1947 */ /* 0x000fea0003800000 */
[----:B------:R-:W0:Y:S02]  /*b1b0*/  LDG.E.U8 R16, desc[UR36][R14.64+0x28] ;  /* 0x000028240e107981 */ /* 0x000e24000c1e1100 */
[----:B0-----:R-:W-:-:S05]  /*b1c0*/  PRMT R3, R16, 0x8880, RZ ;  /* 0x0000888010037816 */ /* 0x001fca00000000ff */
[----:B------:R-:W-:-:S07]  /*b1d0*/  IMAD R2, R3, R18, RZ ;  /* 0x0000001203027224 */ /* 0x000fce00078e02ff */
.L_x_333:
[----:B------:R-:W-:Y:S05]  /*b1e0*/  BSYNC B1 ;  /* 0x0000000000017941 */ /* 0x000fea0003800000 */
.L_x_332:
        /* <DEDUP_REMOVED lines=12> */
.L_x_335:
[----:B------:R-:W-:Y:S05]  /*b2b0*/  BSYNC B1 ;  /* 0x0000000000017941 */ /* 0x000fea0003800000 */
.L_x_334:
[----:B------:R-:W-:Y:S01]  /*b2c0*/  @!P4 IMAD R45, R45, R17, R2 ;  /* 0x000000112d2dc224 */ /* 0x000fe200078e0202 */
[----:B------:R-:W-:Y:S04]  /*b2d0*/  BSSY B1, `(.L_x_336) ;  /* 0x0000006000017945 */ /* 0x000fe80003800000 */
[----:B------:R0:W-:Y:S01]  /*b2e0*/  @!P4 STG.E.U8 desc[UR36][R6.64+0x29], R45 ;  /* 0x0000292d0600c986 */ /* 0x0001e2000c101124 */
[----:B------:R-:W-:Y:S05]  /*b2f0*/  @P3 BRA `(.L_x_337) ;  /* 0x00000000000c3947 */ /* 0x000fea0003800000 */
[----:B------:R-:W0:Y:S02]  /*b300*/  LDG.E.U8 R16, desc[UR36][R156.64+0x28] ;  /* 0x000028249c107981 */ /* 0x000e24000c1e1100 */
[----:B0-----:R-:W-:-:S05]  /*b310*/  PRMT R3, R16, 0x8880, RZ ;  /* 0x0000888010037816 */ /* 0x001fca00000000ff */
[----:B------:R-:W-:-:S07]  /*b320*/  IMAD R2, R3, R18, RZ ;  /* 0x0000001203027224 */ /* 0x000fce00078e02ff */
.L_x_337:
[----:B------:R-:W-:Y:S05]  /*b330*/  BSYNC B1 ;  /* 0x0000000000017941 */ /* 0x000fea0003800000 */
.L_x_336:
[----:B0-----:R-:W-:Y:S01]  /*b340*/  @!P3 IMAD R3, R46, R17, R2 ;  /* 0x000000112e03b224 */ /* 0x001fe200078e0202 */
[----:B------:R-:W-:Y:S04]  /*b350*/  BSSY B1, `(.L_x_338) ;  /* 0x0000006000017945 */ /* 0x000fe80003800000 */
[----:B------:R0:W-:Y:S01]  /*b360*/  @!P3 STG.E.U8 desc[UR36][R8.64+0x28], R3 ;  /* 0x000028030800b986 */ /* 0x0001e2000c101124 */
[----:B------:R-:W-:Y:S05]  /*b370*/  @P5 BRA `(.L_x_339) ;  /* 0x00000000000c5947 */ /* 0x000fea0003800000 */
[----:B------:R-:W0:Y:S02]  /*b380*/  LDG.E.U8 R16, desc[UR36][R156.64+0x29] ;  /* 0x000029249c107981 */ /* 0x000e24000c1e1100 */
[----:B0-----:R-:W-:-:S05]  /*b390*/  PRMT R3, R16, 0x8880, RZ ;  /* 0x0000888010037816 */ /* 0x001fca00000000ff */
[----:B------:R-:W-:-:S07]  /*b3a0*/  IMAD R2, R3, R18, RZ ;  /* 0x0000001203027224 */ /* 0x000fce00078e02ff */
.L_x_339:
[----:B------:R-:W-:Y:S05]  /*b3b0*/  BSYNC B1 ;  /* 0x0000000000017941 */ /* 0x000fea0003800000 */
.L_x_338:
[----:B------:R-:W-:Y:S01]  /*b3c0*/  @!P5 IMAD R47, R47, R17, R2 ;  /* 0x000000112f2fd224 */ /* 0x000fe200078e0202 */
[----:B------:R-:W-:Y:S04]  /*b3d0*/  BSSY B1, `(.L_x_340) ;  /* 0x0000006000017945 */ /* 0x000fe80003800000 */
[----:B------:R0:W-:Y:S01]  /*b3e0*/  @!P5 STG.E.U8 desc[UR36][R8.64+0x29], R47 ;  /* 0x0000292f0800d986 */ /* 0x0001e2000c101124 */
[----:B------:R-:W-:Y:S05]  /*b3f0*/  @P6 BRA `(.L_x_341) ;  /* 0x00000000000c6947 */ /* 0x000fea0003800000 */
[----:B------:R-:W0:Y:S02]  /*b400*/  LDG.E.U8 R16, desc[UR36][R14.64+0x30] ;  /* 0x000030240e107981 */ /* 0x000e24000c1e1100 */
[----:B0-----:R-:W-:-:S05]  /*b410*/  PRMT R3, R16, 0x8880, RZ ;  /* 0x0000888010037816 */ /* 0x001fca00000000ff */
[----:B------:R-:W-:-:S07]  /*b420*/  IMAD R2, R3, R18, RZ ;  /* 0x0000001203027224 */ /* 0x000fce00078e02ff */
.L_x_341:
[----:B------:R-:W-:Y:S05]  /*b430*/  BSYNC B1 ;  /* 0x0000000000017941 */ /* 0x000fea0003800000 */
.L_x_340:
[----:B0-----:R-:W-:Y:S01]  /*b440*/  @!P6 IMAD R3, R48, R17, R2 ;  /* 0x000000113003e224 */ /* 0x001fe200078e0202 */
[----:B------:R-:W-:Y:S04]  /*b450*/  BSSY B1, `(.L_x_342) ;  /* 0x0000006000017945 */ /* 0x000fe80003800000 */
[----:B------:R0:W-:Y:S01]  /*b460*/  @!P6 STG.E.U8 desc[UR36][R6.64+0x30], R3 ;  /* 0x000030030600e986 */ /* 0x0001e2000c101124 */
[----:B------:R-:W-:Y:S05]  /*b470*/  @P1 BRA `(.L_x_343) ;  /* 0x00000000000c1947 */ /* 0x000fea0003800000 */
[----:B------:R-:W0:Y:S02]  /*b480*/  LDG.E.U8 R16, desc[UR36][R14.64+0x31] ;  /* 0x000031240e107981 */ /* 0x000e24000c1e1100 */
[----:B0-----:R-:W-:-:S05]  /*b490*/  PRMT R3, R16, 0x8880, RZ ;  /* 0x0000888010037816 */ /* 0x001fca00000000ff */
[----:B------:R-:W-:-:S07]  /*b4a0*/  IMAD R2, R3, R18, RZ ;  /* 0x0000001203027224 */ /* 0x000fce00078e02ff */
.L_x_343:
[----:B------:R-:W-:Y:S05]  /*b4b0*/  BSYNC B1 ;  /* 0x0000000000017941 */ /* 0x000fea0003800000 */
.L_x_342:
        /* <DEDUP_REMOVED lines=12> */
.L_x_345:
[----:B------:R-:W-:Y:S05]  /*b580*/  BSYNC B1 ;  /* 0x0000000000017941 */ /* 0x000fea0003800000 */
.L_x_344:
[----:B0-----:R-:W-:Y:S01]  /*b590*/  @!P4 IMAD R3, R50, R17, R2 ;  /* 0x000000113203c224 */ /* 0x001fe200078e0202 */
[----:B------:R-:W-:Y:S04]  /*b5a0*/  BSSY B1, `(.L_x_346) ;  /* 0x0000006000017945 */ /* 0x000fe80003800000 */
[----:B------:R0:W-:Y:S01]  /*b5b0*/  @!P4 STG.E.U8 desc[UR36][R8.64+0x30], R3 ;  /* 0x000030030800c986 */ /* 0x0001e2000c101124 */
[----:B------:R-:W-:Y:S05]  /*b5c0*/  @P3 BRA `(.L_x_347) ;  /* 0x00000000000c3947 */ /* 0x000fea0003800000 */
[----:B------:R-:W0:Y:S02]  /*b5d0*/  LDG.E.U8 R16, desc[UR36][R156.64+0x31] ;  /* 0x000031249c107981 */ /* 0x000e24000c1e1100 */
[----:B0-----:R-:W-:-:S05]  /*b5e0*/  PRMT R3, R16, 0x8880, RZ ;  /* 0x0000888010037816 */ /* 0x001fca00000000ff */
[----:B------:R-:W-:-:S07]  /*b5f0*/  IMAD R2, R3, R18, RZ ;  /* 0x0000001203027224 */ /* 0x000fce00078e02ff */
.L_x_347:
[----:B------:R-:W-:Y:S05]  /*b600*/  BSYNC B1 ;  /* 0x0000000000017941 */ /* 0x000fea0003800000 */
.L_x_346:
[----:B------:R-:W-:Y:S01]  /*b610*/  @!P3 IMAD R51, R51, R17, R2 ;  /* 0x000000113333b224 */ /* 0x000fe200078e0202 */
[----:B------:R-:W-:Y:S04]  /*b620*/  BSSY B1, `(.L_x_348) ;  /* 0x0000006000017945 */ /* 0x000fe80003800000 */
[----:B------:R0:W-:Y:S01]  /*b630*/  @!P3 STG.E.U8 desc[UR36][R8.64+0x31], R51 ;  /* 0x000031330800b986 */ /* 0x0001e2000c101124 */
[----:B------:R-:W-:Y:S05]  /*b640*/  @P5 BRA `(.L_x_349) ;  /* 0x00000000000c5947 */ /* 0x000fea0003800000 */
[----:B------:R-:W0:Y:S02]  /*b650*/  LDG.E.U8 R16, desc[UR36][R14.64+0x38] ;  /* 0x000038240e107981 */ /* 0x000e24000c1e1100 */
[----:B0-----:R-:W-:-:S05]  /*b660*/  PRMT R3, R16, 0x8880, RZ ;  /* 0x0000888010037816 */ /* 0x001fca00000000ff */
[----:B------:R-:W-:-:S07]  /*b670*/  IMAD R2, R3, R18, RZ ;  /* 0x0000001203027224 */ /* 0x000fce00078e02ff */
.L_x_349:
[----:B------:R-:W-:Y:S05]  /*b680*/  BSYNC B1 ;  /* 0x0000000000017941 */ /* 0x000fea0003800000 */
.L_x_348:
[----:B0-----:R-:W-:Y:S01]  /*b690*/  @!P5 IMAD R3, R52, R17, R2 ;  /* 0x000000113403d224 */ /* 0x001fe200078e0202 */
[----:B------:R-:W-:Y:S04]  /*b6a0*/  BSSY B1, `(.L_x_350) ;  /* 0x0000006000017945 */ /* 0x000fe80003800000 */
[----:B------:R0:W-:Y:S01]  /*b6b0*/  @!P5 STG.E.U8 desc[UR36][R6.64+0x38], R3 ;  /* 0x000038030600d986 */ /* 0x0001e2000c101124 */
[----:B------:R-:W-:Y:S05]  /*b6c0*/  @P6 BRA `(.L_x_351) ;  /* 0x00000000000c6947 */ /* 0x000fea0003800000 */
[----:B------:R-:W0:Y:S02]  /*b6d0*/  LDG.E.U8 R16, desc[UR36][R14.64+0x39] ;  /* 0x000039240e107981 */ /* 0x000e24000c1e1100 */
[----:B0-----:R-:W-:-:S05]  /*b6e0*/  PRMT R3, R16, 0x8880, RZ ;  /* 0x0000888010037816 */ /* 0x001fca00000000ff */
[----:B------:R-:W-:-:S07]  /*b6f0*/  IMAD R2, R3, R18, RZ ;  /* 0x0000001203027224 */ /* 0x000fce00078e02ff */
.L_x_351:
[----:B------:R-:W-:Y:S05]  /*b700*/  BSYNC B1 ;  /* 0x0000000000017941 */ /* 0x000fea0003800000 */
.L_x_350:
[----:B------:R-:W-:Y:S01]  /*b710*/  @!P6 IMAD R53, R53, R17, R2 ;  /* 0x000000113535e224 */ /* 0x000fe200078e0202 */
[----:B------:R-:W-:Y:S04]  /*b720*/  BSSY B1, `(.L_x_352) ;  /* 0x0000006000017945 */ /* 0x000fe80003800000 */
[----:B------:R0:W-:Y:S01]  /*b730*/  @!P6 STG.E.U8 desc[UR36][R6.64+0x39], R53 ;  /* 0x000039350600e986 */ /* 0x0001e2000c101124 */
[----:B------:R-:W-:Y:S05]  /*b740*/  @P1 BRA `(.L_x_353) ;  /* 0x00000000000c1947 */ /* 0x000fea0003800000 */
[----:B------:R-:W0:Y:S02]  /*b750*/  LDG.E.U8 R16, desc[UR36][R156.64+0x38] ;  /* 0x000038249c107981 */ /* 0x000e24000c1e1100 */
[----:B0-----:R-:W-:-:S05]  /*b760*/  PRMT R3, R16, 0x8880, RZ ;  /* 0x0000888010037816 */ /* 0x001fca00000000ff */
[----:B------:R-:W-:-:S07]  /*b770*/  IMAD R2, R3, R18, RZ ;  /* 0x0000001203027224 */ /* 0x000fce00078e02ff */
.L_x_353:
[----:B------:R-:W-:Y:S05]  /*b780*/  BSYNC B1 ;  /* 0x0000000000017941 */ /* 0x000fea0003800000 */
.L_x_352:
        /* <DEDUP_REMOVED lines=12> */
.L_x_355:
[----:B------:R-:W-:Y:S05]  /*b850*/  BSYNC B1 ;  /* 0x0000000000017941 */ /* 0x000fea0003800000 */
.L_x_354:
[----:B------:R-:W-:Y:S01]  /*b860*/  @!P4 IMAD R55, R55, R17, R2 ;  /* 0x000000113737c224 */ /* 0x000fe200078e0202 */
[----:B------:R-:W-:Y:S04]  /*b870*/  BSSY B1, `(.L_x_356) ;  /* 0x0000006000017945 */ /* 0x000fe80003800000 */
[----:B------:R0:W-:Y:S01]  /*b880*/  @!P4 STG.E.U8 desc[UR36][R8.64+0x39], R55 ;  /* 0x000039370800c986 */ /* 0x0001e2000c101124 */
[----:B------:R-:W-:Y:S05]  /*b890*/  @P3 BRA `(.L_x_357) ;  /* 0x00000000000c3947 */ /* 0x000fea0003800000 */
[----:B------:R-:W0:Y:S02]  /*b8a0*/  LDG.E.U8 R16, desc[UR36][R14.64+0x40] ;  /* 0x000040240e107981 */ /* 0x000e24000c1e1100 */
[----:B0-----:R-:W-:-:S05]  /*b8b0*/  PRMT R3, R16, 0x8880, RZ ;  /* 0x0000888010037816 */ /* 0x001fca00000000ff */
[----:B------:R-:W-:-:S07]  /*b8c0*/  IMAD R2, R3, R18, RZ ;  /* 0x0000001203027224 */ /* 0x000fce00078e02ff */
.L_x_357:
[----:B------:R-:W-:Y:S05]  /*b8d0*/  BSYNC B1 ;  /* 0x0000000000017941 */ /* 0x000fea0003800000 */
.L_x_356:
[----:B0-----:R-:W-:Y:S01]  /*b8e0*/  @!P3 IMAD R3, R56, R17, R2 ;  /* 0x000000113803b224 */ /* 0x001fe200078e0202 */
[----:B------:R-:W-:Y:S04]  /*b8f0*/  BSSY B1, `(.L_x_358) ;  /* 0x0000006000017945 */ /* 0x000fe80003800000 */
[----:B------:R0:W-:Y:S01]  /*b900*/  @!P3 STG.E.U8 desc[UR36][R6.64+0x40], R3 ;  /* 0x000040030600b986 */ /* 0x0001e2000c101124 */
[----:B------:R-:W-:Y:S05]  /*b910*/  @P5 BRA `(.L_x_359) ;  /* 0x00000000000c5947 */ /* 0x000fea0003800000 */
[----:B------:R-:W0:Y:S02]  /*b920*/  LDG.E.U8 R16, desc[UR36][R14.64+0x41] ;  /* 0x000041240e107981 */ /* 0x000e24000c1e1100 */
[----:B0-----:R-:W-:-:S05]  /*b930*/  PRMT R3, R16, 0x8880, RZ ;  /* 0x0000888010037816 */ /* 0x001fca00000000ff */
[----:B------:R-:W-:-:S07]  /*b940*/  IMAD R2, R3, R18, RZ ;  /* 0x0000001203027224 */ /* 0x000fce00078e02ff */
.L_x_359:
[----:B------:R-:W-:Y:S05]  /*b950*/  BSYNC B1 ;  /* 0x0000000000017941 */ /* 0x000fea0003800000 */
.L_x_358:
[----:B------:R-:W-:Y:S01]  /*b960*/  @!P5 IMAD R57, R57, R17, R2 ;  /* 0x000000113939d224 */ /* 0x000fe200078e0202 */
[----:B------:R-:W-:Y:S04]  /*b970*/  BSSY B1, `(.L_x_360) ;  /* 0x0000006000017945 */ /* 0x000fe80003800000 */
[----:B------:R0:W-:Y:S01]  /*b980*/  @!P5 STG.E.U8 desc[UR36][R6.64+0x41], R57 ;  /* 0x000041390600d986 */ /* 0x0001e2000c101124 */
[----:B------:R-:W-:Y:S05]  /*b990*/  @P6 BRA `(.L_x_361) ;  /* 0x00000000000c6947 */ /* 0x000fea0003800000 */
[----:B------:R-:W0:Y:S02]  /*b9a0*/  LDG.E.U8 R16, desc[UR36][R156.64+0x40] ;  /* 0x000040249c107981 */ /* 0x000e24000c1e1100 */
[----:B0-----:R-:W-:-:S05]  /*b9b0*/  PRMT R3, R16, 0x8880, RZ ;  /* 0x0000888010037816 */ /* 0x001fca00000000ff */
[----:B------:R-:W-:-:S07]  /*b9c0*/  IMAD R2, R3, R18, RZ ;  /* 0x0000001203027224 */ /* 0x000fce00078e02ff */
.L_x_361:
[----:B------:R-:W-:Y:S05]  /*b9d0*/  BSYNC B1 ;  /* 0x0000000000017941 */ /* 0x000fea0003800000 */
.L_x_360:
[----:B0-----:R-:W-:Y:S01]  /*b9e0*/  @!P6 IMAD R3, R58, R17, R2 ;  /* 0x000000113a03e224 */ /* 0x001fe200078e0202 */
[----:B------:R-:W-:Y:S04]  /*b9f0*/  BSSY B1, `(.L_x_362) ;  /* 0x0000006000017945 */ /* 0x000fe80003800000 */
[----:B------:R0:W-:Y:S01]  /*ba00*/  @!P6 STG.E.U8 desc[UR36][R8.64+0x40], R3 ;  /* 0x000040030800e986 */ /* 0x0001e2000c101124 */
[----:B------:R-:W-:Y:S05]  /*ba10*/  @P1 BRA `(.L_x_363) ;  /* 0x00000000000c1947 */ /* 0x000fea0003800000 */
[----:B------:R-:W0:Y:S02]  /*ba20*/  LDG.E.U8 R16, desc[UR36][R156.64+0x41] ;  /* 0x000041249c107981 */ /* 0x000e24000c1e1100 */
[----:B0-----:R-:W-:-:S05]  /*ba30*/  PRMT R3, R16, 0x8880, RZ ;  /* 0x0000888010037816 */ /* 0x001fca00000000ff */
[----:B------:R-:W-:-:S07]  /*ba40*/  IMAD R2, R3, R18, RZ ;  /* 0x0000001203027224 */ /* 0x000fce00078e02ff */
.L_x_363:
[----:B------:R-:W-:Y:S05]  /*ba50*/  BSYNC B1 ;  /* 0x0000000000017941 */ /* 0x000fea0003800000 */
.L_x_362:
        /* <DEDUP_REMOVED lines=12> */
.L_x_365:
[----:B------:R-:W-:Y:S05]  /*bb20*/  BSYNC B1 ;  /* 0x0000000000017941 */ /* 0x000fea0003800000 */
.L_x_364:
[----:B0-----:R-:W-:Y:S01]  /*bb30*/  @!P4 IMAD R3, R60, R17, R2 ;  /* 0x000000113c03c224 */ /* 0x001fe200078e0202 */
[----:B------:R-:W-:Y:S04]  /*bb40*/  BSSY B1, `(.L_x_366) ;  /* 0x0000006000017945 */ /* 0x000fe80003800000 */
[----:B------:R0:W-:Y:S01]  /*bb50*/  @!P4 STG.E.U8 desc[UR36][R6.64+0x48], R3 ;  /* 0x000048030600c986 */ /* 0x0001e2000c101124 */
[----:B------:R-:W-:Y:S05]  /*bb60*/  @P3 BRA `(.L_x_367) ;  /* 0x00000000000c3947 */ /* 0x000fea0003800000 */
[----:B------:R-:W0:Y:S02]  /*bb70*/  LDG.E.U8 R16, desc[UR36][R14.64+0x49] ;  /* 0x000049240e107981 */ /* 0x000e24000c1e1100 */
[----:B0-----:R-:W-:-:S05]  /*bb80*/  PRMT R3, R16, 0x8880, RZ ;  /* 0x0000888010037816 */ /* 0x001fca00000000ff */
[----:B------:R-:W-:-:S07]  /*bb90*/  IMAD R2, R3, R18, RZ ;  /* 0x0000001203027224 */ /* 0x000fce00078e02ff */
.L_x_367:
[----:B------:R-:W-:Y:S05]  /*bba0*/  BSYNC B1 ;  /* 0x0000000000017941 */ /* 0x000fea0003800000 */
.L_x_366:
[----:B------:R-:W-:Y:S01]  /*bbb0*/  @!P3 IMAD R61, R61, R17, R2 ;  /* 0x000000113d3db224 */ /* 0x000fe200078e0202 */
[----:B------:R-:W-:Y:S04]  /*bbc0*/  BSSY B1, `(.L_x_368) ;  /* 0x0000006000017945 */ /* 0x000fe80003800000 */
[----:B------:R0:W-:Y:S01]  /*bbd0*/  @!P3 STG.E.U8 desc[UR36][R6.64+0x49], R61 ;  /* 0x0000493d0600b986 */ /* 0x0001e2000c101124 */
[----:B------:R-:W-:Y:S05]  /*bbe0*/  @P5 BRA `(.L_x_369) ;  /* 0x00000000000c5947 */ /* 0x000fea0003800000 */
[----:B------:R-:W0:Y:S02]  /*bbf0*/  LDG.E.U8 R16, desc[UR36][R156.64+0x48] ;  /* 0x000048249c107981 */ /* 0x000e24000c1e1100 */
[----:B0-----:R-:W-:-:S05]  /*bc00*/  PRMT R3, R16, 0x8880, RZ ;  /* 0x0000888010037816 */ /* 0x001fca00000000ff */
[----:B------:R-:W-:-:S07]  /*bc10*/  IMAD R2, R3, R18, RZ ;  /* 0x0000001203027224 */ /* 0x000fce00078e02ff */
.L_x_369:
[----:B------:R-:W-:Y:S05]  /*bc20*/  BSYNC B1 ;  /* 0x0000000000017941 */ /* 0x000fea0003800000 */
.L_x_368:
[----:B0-----:R-:W-:Y:S01]  /*bc30*/  @!P5 IMAD R3, R62, R17, R2 ;  /* 0x000000113e03d224 */ /* 0x001fe200078e0202 */
[----:B------:R-:W-:Y:S04]  /*bc40*/  BSSY B1, `(.L_x_370) ;  /* 0x0000006000017945 */ /* 0x000fe80003800000 */
[----:B------:R0:W-:Y:S01]  /*bc50*/  @!P5 STG.E.U8 desc[UR36][R8.64+0x48], R3 ;  /* 0x000048030800d986 */ /* 0x0001e2000c101124 */
[----:B------:R-:W-:Y:S05]  /*bc60*/  @P6 BRA `(.L_x_371) ;  /* 0x00000000000c6947 */ /* 0x000fea0003800000 */
[----:B------:R-:W0:Y:S02]  /*bc70*/  LDG.E.U8 R16, desc[UR36][R156.64+0x49] ;  /* 0x000049249c107981 */ /* 0x000e24000c1e1100 */
[----:B0-----:R-:W-:-:S05]  /*bc80*/  PRMT R3, R16, 0x8880, RZ ;  /* 0x0000888010037816 */ /* 0x001fca00000000ff */
[----:B------:R-:W-:-:S07]  /*bc90*/  IMAD R2, R3, R18, RZ ;  /* 0x0000001203027224 */ /* 0x000fce00078e02ff */
.L_x_371:
[----:B------:R-:W-:Y:S05]  /*bca0*/  BSYNC B1 ;  /* 0x0000000000017941 */ /* 0x000fea0003800000 */
.L_x_370:
[----:B------:R-:W-:Y:S01]  /*bcb0*/  @!P6 IMAD R63, R63, R17, R2 ;  /* 0x000000113f3fe224 */ /* 0x000fe200078e0202 */
[----:B------:R-:W-:Y:S04]  /*bcc0*/  BSSY B1, `(.L_x_372) ;  /* 0x0000006000017945 */ /* 0x000fe80003800000 */
[----:B------:R0:W-:Y:S01]  /*bcd0*/  @!P6 STG.E.U8 desc[UR36][R8.64+0x49], R63 ;  /* 0x0000493f0800e986 */ /* 0x0001e2000c101124 */
[----:B------:R-:W-:Y:S05]  /*bce0*/  @P1 BRA `(.L_x_373) ;  /* 0x00000000000c1947 */ /* 0x000fea0003800000 */
[----:B------:R-:W0:Y:S02]  /*bcf0*/  LDG.E.U8 R16, desc[UR36][R14.64+0x50] ;  /* 0x000050240e107981 */ /* 0x000e24000c1e1100 */
[----:B0-----:R-:W-:-:S05]  /*bd00*/  PRMT R3, R16, 0x8880, RZ ;  /* 0x0000888010037816 */ /* 0x001fca00000000ff */
[----:B------:R-:W-:-:S07]  /*bd10*/  IMAD R2, R3, R18, RZ ;  /* 0x0000001203027224 */ /* 0x000fce00078e02ff */
.L_x_373:
[----:B------:R-:W-:Y:S05]  /*bd20*/  BSYNC B1 ;  /* 0x0000000000017941 */ /* 0x000fea0003800000 */
.L_x_372:
        /* <DEDUP_REMOVED lines=12> */
.L_x_375:
[----:B------:R-:W-:Y:S05]  /*bdf0*/  BSYNC B1 ;  /* 0x0000000000017941 */ /* 0x000fea0003800000 */
.L_x_374:
[----:B------:R-:W-:Y:S01]  /*be00*/  @!P4 IMAD R65, R65, R17, R2 ;  /* 0x000000114141c224 */ /* 0x000fe200078e0202 */
[----:B------:R-:W-:Y:S04]  /*be10*/  BSSY B1, `(.L_x_376) ;  /* 0x0000006000017945 */ /* 0x000fe80003800000 */
[----:B------:R0:W-:Y:S01]  /*be20*/  @!P4 STG.E.U8 desc[UR36][R6.64+0x51], R65 ;  /* 0x000051410600c986 */ /* 0x0001e2000c101124 */
[----:B------:R-:W-:Y:S05]  /*be30*/  @P3 BRA `(.L_x_377) ;  /* 0x00000000000c3947 */ /* 0x000fea0003800000 */
[----:B------:R-:W0:Y:S02]  /*be40*/  LDG.E.U8 R16, desc[UR36][R156.64+0x50] ;  /* 0x000050249c107981 */ /* 0x000e24000c1e1100 */
[----:B0-----:R-:W-:-:S05]  /*be50*/  PRMT R3, R16, 0x8880, RZ ;  /* 0x0000888010037816 */ /* 0x001fca00000000ff */
[----:B------:R-:W-:-:S07]  /*be60*/  IMAD R2, R3, R18, RZ ;  /* 0x0000001203027224 */ /* 0x000fce00078e02ff */
.L_x_377:
[----:B------:R-:W-:Y:S05]  /*be70*/  BSYNC B1 ;  /* 0x0000000000017941 */ /* 0x000fea0003800000 */
.L_x_376:
[----:B0-----:R-:W-:Y:S01]  /*be80*/  @!P3 IMAD R3, R66, R17, R2 ;  /* 0x000000114203b224 */ /* 0x001fe200078e0202 */
[----:B------:R-:W-:Y:S04]  /*be90*/  BSSY B1, `(.L_x_378) ;  /* 0x0000006000017945 */ /* 0x000fe80003800000 */
[----:B------:R0:W-:Y:S01]  /*bea0*/  @!P3 STG.E.U8 desc[UR36][R8.64+0x50], R3 ;  /* 0x000050030800b986 */ /* 0x0001e2000c101124 */
[----:B------:R-:W-:Y:S05]  /*beb0*/  @P5 BRA `(.L_x_379) ;  /* 0x00000000000c5947 */ /* 0x000fea0003800000 */
[----:B------:R-:W0:Y:S02]  /*bec0*/  LDG.E.U8 R16, desc[UR36][R156.64+0x51] ;  /* 0x000051249c107981 */ /* 0x000e24000c1e1100 */
[----:B0-----:R-:W-:-:S05]  /*bed0*/  PRMT R3, R16, 0x8880, RZ ;  /* 0x0000888010037816 */ /* 0x001fca00000000ff */
[----:B------:R-:W-:-:S07]  /*bee0*/  IMAD R2, R3, R18, RZ ;  /* 0x0000001203027224 */ /* 0x000fce00078e02ff */
.L_x_379:
[----:B------:R-:W-:Y:S05]  /*bef0*/  BSYNC B1 ;  /* 0x0000000000017941 */ /* 0x000fea0003800000 */
.L_x_378:
[----:B------:R-:W-:Y:S01]  /*bf00*/  @!P5 IMAD R67, R67, R17, R2 ;  /* 0x000000114343d224 */ /* 0x000fe200078e0202 */
[----:B------:R-:W-:Y:S04]  /*bf10*/  BSSY B1, `(.L_x_380) ;  /* 0x0000006000017945 */ /* 0x000fe80003800000 */
[----:B------:R0:W-:Y:S01]  /*bf20*/  @!P5 STG.E.U8 desc[UR36][R8.64+0x51], R67 ;  /* 0x000051430800d986 */ /* 0x0001e2000c101124 */
[----:B------:R-:W-:Y:S05]  /*bf30*/  @P6 BRA `(.L_x_381) ;  /* 0x00000000000c6947 */ /* 0x000fea0003800000 */
[----:B------:R-:W0:Y:S02]  /*bf40*/  LDG.E.U8 R16, desc[UR36][R14.64+0x58] ;  /* 0x000058240e107981 */ /* 0x000e24000c1e1100 */
[----:B0-----:R-:W-:-:S05]  /*bf50*/  PRMT R3, R16, 0x8880, RZ ;  /* 0x0000888010037816 */ /* 0x001fca00000000ff */
[----:B------:R-:W-:-:S07]  /*bf60*/  IMAD R2, R3, R18, RZ ;  /* 0x0000001203027224 */ /* 0x000fce00078e02ff */
.L_x_381:
[----:B------:R-:W-:Y:S05]  /*bf70*/  BSYNC B1 ;  /* 0x0000000000017941 */ /* 0x000fea0003800000 */
.L_x_380:
[----:B0-----:R-:W-:Y:S01]  /*bf80*/  @!P6 IMAD R3, R68, R17, R2 ;  /* 0x000000114403e224 */ /* 0x001fe200078e0202 */
[----:B------:R-:W-:Y:S04]  /*bf90*/  BSSY B1, `(.L_x_382) ;  /* 0x0000006000017945 */ /* 0x000fe80003800000 */
[----:B------:R0:W-:Y:S01]  /*bfa0*/  @!P6 STG.E.U8 desc[UR36][R6.64+0x58], R3 ;  /* 0x000058030600e986 */ /* 0x0001e2000c101124 */
[----:B------:R-:W-:Y:S05]  /*bfb0*/  @P1 BRA `(.L_x_383) ;  /* 0x00000000000c1947 */ /* 0x000fea0003800000 */
[----:B------:R-:W0:Y:S02]  /*bfc0*/  LDG.E.U8 R16, desc[UR36][R14.64+0x59] ;  /* 0x000059240e107981 */ /* 0x000e24000c1e1100 */
[----:B0-----:R-:W-:-:S05]  /*bfd0*/  PRMT R3, R16, 0x8880, RZ ;  /* 0x0000888010037816 */ /* 0x001fca00000000ff */
[----:B------:R-:W-:-:S07]  /*bfe0*/  IMAD R2, R3, R18, RZ ;  /* 0x0000001203027224 */ /* 0x000fce00078e02ff */
.L_x_383:
[----:B------:R-:W-:Y:S05]  /*bff0*/  BSYNC B1 ;  /* 0x0000000000017941 */ /* 0x000fea0003800000 */
.L_x_382:
        /* <DEDUP_REMOVED lines=12> */
.L_x_385:
[----:B------:R-:W-:Y:S05]  /*c0c0*/  BSYNC B1 ;  /* 0x0000000000017941 */ /* 0x000fea0003800000 */
.L_x_384:
[----:B0-----:R-:W-:Y:S01]  /*c0d0*/  @!P4 IMAD R3, R70, R17, R2 ;  /* 0x000000114603c224 */ /* 0x001fe200078e0202 */
[----:B------:R-:W-:Y:S04]  /*c0e0*/  BSSY B1, `(.L_x_386) ;  /* 0x0000006000017945 */ /* 0x000fe80003800000 */
[----:B------:R0:W-:Y:S01]  /*c0f0*/  @!P4 STG.E.U8 desc[UR36][R8.64+0x58], R3 ;  /* 0x000058030800c986 */ /* 0x0001e2000c101124 */
[----:B------:R-:W-:Y:S05]  /*c100*/  @P3 BRA `(.L_x_387) ;  /* 0x00000000000c3947 */ /* 0x000fea0003800000 */
[----:B------:R-:W0:Y:S02]  /*c110*/  LDG.E.U8 R16, desc[UR36][R156.64+0x59] ;  /* 0x000059249c107981 */ /* 0x000e24000c1e1100 */
[----:B0-----:R-:W-:-:S05]  /*c120*/  PRMT R3, R16, 0x8880, RZ ;  /* 0x0000888010037816 */ /* 0x001fca00000000ff */
[----:B------:R-:W-:-:S07]  /*c130*/  IMAD R2, R3, R18, RZ ;  /* 0x0000001203027224 */ /* 0x000fce00078e02ff */
.L_x_387:
[----:B------:R-:W-:Y:S05]  /*c140*/  BSYNC B1 ;  /* 0x0000000000017941 */ /* 0x000fea0003800000 */
.L_x_386:
[----:B------:R-:W-:Y:S01]  /*c150*/  @!P3 IMAD R71, R71, R17, R2 ;  /* 0x000000114747b224 */ /* 0x000fe200078e0202 */
[----:B------:R-:W-:Y:S04]  /*c160*/  BSSY B1, `(.L_x_388) ;  /* 0x0000006000017945 */ /* 0x000fe80003800000 */
[----:B------:R0:W-:Y:S01]  /*c170*/  @!P3 STG.E.U8 desc[UR36][R8.64+0x59], R71 ;  /* 0x000059470800b986 */ /* 0x0001e2000c101124 */
[----:B------:R-:W-:Y:S05]  /*c180*/  @P5 BRA `(.L_x_389) ;  /* 0x00000000000c5947 */ /* 0x000fea0003800000 */
[----:B------:R-:W0:Y:S02]  /*c190*/  LDG.E.U8 R16, desc[UR36][R14.64+0x60] ;  /* 0x000060240e107981 */ /* 0x000e24000c1e1100 */
[----:B0-----:R-:W-:-:S05]  /*c1a0*/  PRMT R3, R16, 0x8880, RZ ;  /* 0x0000888010037816 */ /* 0x001fca00000000ff */
[----:B------:R-:W-:-:S07]  /*c1b0*/  IMAD R2, R3, R18, RZ ;  /* 0x0000001203027224 */ /* 0x000fce00078e02ff */
.L_x_389:
[----:B------:R-:W-:Y:S05]  /*c1c0*/  BSYNC B1 ;  /* 0x0000000000017941 */ /* 0x000fea0003800000 */
.L_x_388:
[----:B0-----:R-:W-:Y:S01]  /*c1d0*/  @!P5 IMAD R3, R72, R17, R2 ;  /* 0x000000114803d224 */ /* 0x001fe200078e0202 */
[----:B------:R-:W-:Y:S04]  /*c1e0*/  BSSY B1, `(.L_x_390) ;  /* 0x0000006000017945 */ /* 0x000fe80003800000 */
[----:B------:R0:W-:Y:S01]  /*c1f0*/  @!P5 STG.E.U8 desc[UR36][R6.64+0x60], R3 ;  /* 0x000060030600d986 */ /* 0x0001e2000c101124 */
[----:B------:R-:W-:Y:S05]  /*c200*/  @P6 BRA `(.L_x_391) ;  /* 0x00000000000c6947 */ /* 0x000fea0003800000 */
[----:B------:R-:W0:Y:S02]  /*c210*/  LDG.E.U8 R16, desc[UR36][R14.64+0x61] ;  /* 0x000061240e107981 */ /* 0x000e24000c1e1100 */
[----:B0-----:R-:W-:-:S05]  /*c220*/  PRMT R3, R16, 0x8880, RZ ;  /* 0x0000888010037816 */ /* 0x001fca00000000ff */
[----:B------:R-:W-:-:S07]  /*c230*/  IMAD R2, R3, R18, RZ ;  /* 0x0000001203027224 */ /* 0x000fce00078e02ff */
.L_x_391:
[----:B------:R-:W-:Y:S05]  /*c240*/  BSYNC B1 ;  /* 0x0000000000017941 */ /* 0x000fea0003800000 */
.L_x_390:
[----:B------:R-:W-:Y:S01]  /*c250*/  @!P6 IMAD R73, R73, R17, R2 ;  /* 0x000000114949e224 */ /* 0x000fe200078e0202 */
[----:B------:R-:W-:Y:S04]  /*c260*/  BSSY B1, `(.L_x_392) ;  /* 0x0000006000017945 */ /* 0x000fe80003800000 */
[----:B------:R0:W-:Y:S01]  /*c270*/  @!P6 STG.E.U8 desc[UR36][R6.64+0x61], R73 ;  /* 0x000061490600e986 */ /* 0x0001e2000c101124 */
[----:B------:R-:W-:Y:S05]  /*c280*/  @P1 BRA `(.L_x_393) ;  /* 0x00000000000c1947 */ /* 0x000fea0003800000 */
[----:B------:R-:W0:Y:S02]  /*c290*/  LDG.E.U8 R16, desc[UR36][R156.64+0x60] ;  /* 0x000060249c107981 */ /* 0x000e24000c1e1100 */
[----:B0-----:R-:W-:-:S05]  /*c2a0*/  PRMT R3, R16, 0x8880, RZ ;  /* 0x0000888010037816 */ /* 0x001fca00000000ff */
[----:B------:R-:W-:-:S07]  /*c2b0*/  IMAD R2, R3, R18, RZ ;  /* 0x0000001203027224 */ /* 0x000fce00078e02ff */
.L_x_393:
[----:B------:R-:W-:Y:S05]  /*c2c0*/  BSYNC B1 ;  /* 0x0000000000017941 */ /* 0x000fea0003800000 */
.L_x_392:
        /* <DEDUP_REMOVED lines=12> */
.L_x_395:
[----:B------:R-:W-:Y:S05]  /*c390*/  BSYNC B1 ;  /* 0x0000000000017941 */ /* 0x000fea0003800000 */
.L_x_394:
[----:B------:R-:W-:Y:S01]  /*c3a0*/  @!P4 IMAD R75, R75, R17, R2 ;  /* 0x000000114b4bc224 */ /* 0x000fe200078e0202 */
[----:B------:R-:W-:Y:S04]  /*c3b0*/  BSSY B1, `(.L_x_396) ;  /* 0x0000006000017945 */ /* 0x000fe80003800000 */
[----:B------:R0:W-:Y:S01]  /*c3c0*/  @!P4 STG.E.U8 desc[UR36][R8.64+0x61], R75 ;  /* 0x0000614b0800c986 */ /* 0x0001e2000c101124 */
[----:B------:R-:W-:Y:S05]  /*c3d0*/  @P3 BRA `(.L_x_397) ;  /* 0x00000000000c3947 */ /* 0x000fea0003800000 */
[----:B------:R-:W0:Y:S02]  /*c3e0*/  LDG.E.U8 R16, desc[UR36][R14.64+0x68] ;  /* 0x000068240e107981 */ /* 0x000e24000c1e1100 */
[----:B0-----:R-:W-:-:S05]  /*c3f0*/  PRMT R3, R16, 0x8880, RZ ;  /* 0x0000888010037816 */ /* 0x001fca00000000ff */
[----:B------:R-:W-:-:S07]  /*c400*/  IMAD R2, R3, R18, RZ ;  /* 0x0000001203027224 */ /* 0x000fce00078e02ff */
.L_x_397:
[----:B------:R-:W-:Y:S05]  /*c410*/  BSYNC B1 ;  /* 0x0000000000017941 */ /* 0x000fea0003800000 */
.L_x_396:
[----:B0-----:R-:W-:Y:S01]  /*c420*/  @!P3 IMAD R3, R76, R17, R2 ;  /* 0x000000114c03b224 */ /* 0x001fe200078e0202 */
[----:B------:R-:W-:Y:S04]  /*c430*/  BSSY B1, `(.L_x_398) ;  /* 0x0000006000017945 */ /* 0x000fe80003800000 */
[----:B------:R0:W-:Y:S01]  /*c440*/  @!P3 STG.E.U8 desc[UR36][R6.64+0x68], R3 ;  /* 0x000068030600b986 */ /* 0x0001e2000c101124 */
[----:B------:R-:W-:Y:S05]  /*c450*/  @P5 BRA `(.L_x_399) ;  /* 0x00000000000c5947 */ /* 0x000fea0003800000 */
[----:B------:R-:W0:Y:S02]  /*c460*/  LDG.E.U8 R16, desc[UR36][R14.64+0x69] ;  /* 0x000069240e107981 */ /* 0x000e24000c1e1100 */
[----:B0-----:R-:W-:-:S05]  /*c470*/  PRMT R3, R16, 0x8880, RZ ;  /* 0x0000888010037816 */ /* 0x001fca00000000ff */
[----:B------:R-:W-:-:S07]  /*c480*/  IMAD R2, R3, R18, RZ ;  /* 0x0000001203027224 */ /* 0x000fce00078e02ff */
.L_x_399:
[----:B------:R-:W-:Y:S05]  /*c490*/  BSYNC B1 ;  /* 0x0000000000017941 */ /* 0x000fea0003800000 */
.L_x_398:
[----:B------:R-:W-:Y:S01]  /*c4a0*/  @!P5 IMAD R77, R77, R17, R2 ;  /* 0x000000114d4dd224 */ /* 0x000fe200078e0202 */
[----:B------:R-:W-:Y:S04]  /*c4b0*/  BSSY B1, `(.L_x_400) ;  /* 0x0000006000017945 */ /* 0x000fe80003800000 */
[----:B------:R0:W-:Y:S01]  /*c4c0*/  @!P5 STG.E.U8 desc[UR36][R6.64+0x69], R77 ;  /* 0x0000694d0600d986 */ /* 0x0001e2000c101124 */
[----:B------:R-:W-:Y:S05]  /*c4d0*/  @P6 BRA `(.L_x_401) ;  /* 0x00000000000c6947 */ /* 0x000fea0003800000 */
[----:B------:R-:W0:Y:S02]  /*c4e0*/  LDG.E.U8 R16, desc[UR36][R156.64+0x68] ;  /* 0x000068249c107981 */ /* 0x000e24000c1e1100 */
[----:B0-----:R-:W-:-:S05]  /*c4f0*/  PRMT R3, R16, 0x8880, RZ ;  /* 0x0000888010037816 */ /* 0x001fca00000000ff */
[----:B------:R-:W-:-:S07]  /*c500*/  IMAD R2, R3, R18, RZ ;  /* 0x0000001203027224 */ /* 0x000fce00078e02ff */
.L_x_401:
[----:B------:R-:W-:Y:S05]  /*c510*/  BSYNC B1 ;  /* 0x0000000000017941 */ /* 0x000fea0003800000 */
.L_x_400:
[----:B0-----:R-:W-:Y:S01]  /*c520*/  @!P6 IMAD R3, R78, R17, R2 ;  /* 0x000000114e03e224 */ /* 0x001fe200078e0202 */
[----:B------:R-:W-:Y:S04]  /*c530*/  BSSY B1, `(.L_x_402) ;  /* 0x0000006000017945 */ /* 0x000fe80003800000 */
[----:B------:R0:W-:Y:S01]  /*c540*/  @!P6 STG.E.U8 desc[UR36][R8.64+0x68], R3 ;  /* 0x000068030800e986 */ /* 0x0001e2000c101124 */
[----:B------:R-:W-:Y:S05]  /*c550*/  @P1 BRA `(.L_x_403) ;  /* 0x00000000000c1947 */ /* 0x000fea0003800000 */
[----:B------:R-:W0:Y:S02]  /*c560*/  LDG.E.U8 R16, desc[UR36][R156.64+0x69] ;  /* 0x000069249c107981 */ /* 0x000e24000c1e1100 */
[----:B0-----:R-:W-:-:S05]  /*c570*/  PRMT R3, R16, 0x8880, RZ ;  /* 0x0000888010037816 */ /* 0x001fca00000000ff */
[----:B------:R-:W-:-:S07]  /*c580*/  IMAD R2, R3, R18, RZ ;  /* 0x0000001203027224 */ /* 0x000fce00078e02ff */
.L_x_403:
[----:B------:R-:W-:Y:S05]  /*c590*/  BSYNC B1 ;  /* 0x0000000000017941 */ /* 0x000fea0003800000 */
.L_x_402:
        /* <DEDUP_REMOVED lines=12> */
.L_x_405:
[----:B------:R-:W-:Y:S05]  /*c660*/  BSYNC B1 ;  /* 0x0000000000017941 */ /* 0x000fea0003800000 */
.L_x_404:
[----:B0-----:R-:W-:Y:S01]  /*c670*/  @!P4 IMAD R3, R80, R17, R2 ;  /* 0x000000115003c224 */ /* 0x001fe200078e0202 */
[----:B------:R-:W-:Y:S04]  /*c680*/  BSSY B1, `(.L_x_406) ;  /* 0x0000006000017945 */ /* 0x000fe80003800000 */
[----:B------:R0:W-:Y:S01]  /*c690*/  @!P4 STG.E.U8 desc[UR36][R6.64+0x70], R3 ;  /* 0x000070030600c986 */ /* 0x0001e2000c101124 */
[----:B------:R-:W-:Y:S05]  /*c6a0*/  @P3 BRA `(.L_x_407) ;  /* 0x00000000000c3947 */ /* 0x000fea0003800000 */
[----:B------:R-:W0:Y:S02]  /*c6b0*/  LDG.E.U8 R16, desc[UR36][R14.64+0x71] ;  /* 0x000071240e107981 */ /* 0x000e24000c1e1100 */
[----:B0-----:R-:W-:-:S05]  /*c6c0*/  PRMT R3, R16, 0x8880, RZ ;  /* 0x0000888010037816 */ /* 0x001fca00000000ff */
[----:B------:R-:W-:-:S07]  /*c6d0*/  IMAD R2, R3, R18, RZ ;  /* 0x0000001203027224 */ /* 0x000fce00078e02ff */
.L_x_407:
[----:B------:R-:W-:Y:S05]  /*c6e0*/  BSYNC B1 ;  /* 0x0000000000017941 */ /* 0x000fea0003800000 */
.L_x_406:
[----:B------:R-:W-:Y:S01]  /*c6f0*/  @!P3 IMAD R81, R81, R17, R2 ;  /* 0x000000115151b224 */ /* 0x000fe200078e0202 */
[----:B------:R-:W-:Y:S04]  /*c700*/  BSSY B1, `(.L_x_408) ;  /* 0x0000006000017945 */ /* 0x000fe80003800000 */
[----:B------:R0:W-:Y:S01]  /*c710*/  @!P3 STG.E.U8 desc[UR36][R6.64+0x71], R81 ;  /* 0x000071510600b986 */ /* 0x0001e2000c101124 */
[----:B------:R-:W-:Y:S05]  /*c720*/  @P5 BRA `(.L_x_409) ;  /* 0x00000000000c5947 */ /* 0x000fea0003800000 */
[----:B------:R-:W0:Y:S02]  /*c730*/  LDG.E.U8 R16, desc[UR36][R156.64+0x70] ;  /* 0x000070249c107981 */ /* 0x000e24000c1e1100 */
[----:B0-----:R-:W-:-:S05]  /*c740*/  PRMT R3, R16, 0x8880, RZ ;  /* 0x0000888010037816 */ /* 0x001fca00000000ff */
[----:B------:R-:W-:-:S07]  /*c750*/  IMAD R2, R3, R18, RZ ;  /* 0x0000001203027224 */ /* 0x000fce00078e02ff */
.L_x_409:
[----:B------:R-:W-:Y:S05]  /*c760*/  BSYNC B1 ;  /* 0x0000000000017941 */ /* 0x000fea0003800000 */
.L_x_408:
[----:B0-----:R-:W-:Y:S01]  /*c770*/  @!P5 IMAD R3, R82, R17, R2 ;  /* 0x000000115203d224 */ /* 0x001fe200078e0202 */
[----:B------:R-:W-:Y:S04]  /*c780*/  BSSY B1, `(.L_x_410) ;  /* 0x0000006000017945 */ /* 0x000fe80003800000 */
[----:B------:R0:W-:Y:S01]  /*c790*/  @!P5 STG.E.U8 desc[UR36][R8.64+0x70], R3 ;  /* 0x000070030800d986 */ /* 0x0001e2000c101124 */
[----:B------:R-:W-:Y:S05]  /*c7a0*/  @P6 BRA `(.L_x_411) ;  /* 0x00000000000c6947 */ /* 0x000fea0003800000 */
[----:B------:R-:W0:Y:S02]  /*c7b0*/  LDG.E.U8 R16, desc[UR36][R156.64+0x71] ;  /* 0x000071249c107981 */ /* 0x000e24000c1e1100 */
[----:B0-----:R-:W-:-:S05]  /*c7c0*/  PRMT R3, R16, 0x8880, RZ ;  /* 0x0000888010037816 */ /* 0x001fca00000000ff */
[----:B------:R-:W-:-:S07]  /*c7d0*/  IMAD R2, R3, R18, RZ ;  /* 0x0000001203027224 */ /* 0x000fce00078e02ff */
.L_x_411:
[----:B------:R-:W-:Y:S05]  /*c7e0*/  BSYNC B1 ;  /* 0x0000000000017941 */ /* 0x000fea0003800000 */
.L_x_410:
[----:B------:R-:W-:Y:S01]  /*c7f0*/  @!P6 IMAD R83, R83, R17, R2 ;  /* 0x000000115353e224 */ /* 0x000fe200078e0202 */
[----:B------:R-:W-:Y:S04]  /*c800*/  BSSY B1, `(.L_x_412) ;  /* 0x0000006000017945 */ /* 0x000fe80003800000 */
[----:B------:R0:W-:Y:S01]  /*c810*/  @!P6 STG.E.U8 desc[UR36][R8.64+0x71], R83 ;  /* 0x000071530800e986 */ /* 0x0001e2000c101124 */
[----:B------:R-:W-:Y:S05]  /*c820*/  @P1 BRA `(.L_x_413) ;  /* 0x00000000000c1947 */ /* 0x000fea0003800000 */
[----:B------:R-:W0:Y:S02]  /*c830*/  LDG.E.U8 R16, desc[UR36][R14.64+0x78] ;  /* 0x000078240e107981 */ /* 0x000e24000c1e1100 */
[----:B0-----:R-:W-:-:S05]  /*c840*/  PRMT R3, R16, 0x8880, RZ ;  /* 0x0000888010037816 */ /* 0x001fca00000000ff */
[----:B------:R-:W-:-:S07]  /*c850*/  IMAD R2, R3, R18, RZ ;  /* 0x0000001203027224 */ /* 0x000fce00078e02ff */
.L_x_413:
[----:B------:R-:W-:Y:S05]  /*c860*/  BSYNC B1 ;  /* 0x0000000000017941 */ /* 0x000fea0003800000 */
.L_x_412:
        /* <DEDUP_REMOVED lines=12> */
.L_x_415:
[----:B------:R-:W-:Y:S05]  /*c930*/  BSYNC B1 ;  /* 0x0000000000017941 */ /* 0x000fea0003800000 */
.L_x_414:
[----:B------:R-:W-:Y:S01]  /*c940*/  @!P4 IMAD R85, R85, R17, R2 ;  /* 0x000000115555c224 */ /* 0x000fe200078e0202 */
[----:B------:R-:W-:Y:S04]  /*c950*/  BSSY B1, `(.L_x_416) ;  /* 0x0000006000017945 */ /* 0x000fe80003800000 */
[----:B------:R0:W-:Y:S01]  /*c960*/  @!P4 STG.E.U8 desc[UR36][R6.64+0x79], R85 ;  /* 0x000079550600c986 */ /* 0x0001e2000c101124 */
[----:B------:R-:W-:Y:S05]  /*c970*/  @P3 BRA `(.L_x_417) ;  /* 0x00000000000c3947 */ /* 0x000fea0003800000 */
[----:B------:R-:W0:Y:S02]  /*c980*/  LDG.E.U8 R16, desc[UR36][R156.64+0x78] ;  /* 0x000078249c107981 */ /* 0x000e24000c1e1100 */
[----:B0-----:R-:W-:-:S05]  /*c990*/  PRMT R3, R16, 0x8880, RZ ;  /* 0x0000888010037816 */ /* 0x001fca00000000ff */
[----:B------:R-:W-:-:S07]  /*c9a0*/  IMAD R2, R3, R18, RZ ;  /* 0x0000001203027224 */ /* 0x000fce00078e02ff */
.L_x_417:
[----:B------:R-:W-:Y:S05]  /*c9b0*/  BSYNC B1 ;  /* 0x0000000000017941 */ /* 0x000fea0003800000 */
.L_x_416:
[----:B0-----:R-:W-:Y:S01]  /*c9c0*/  @!P3 IMAD R3, R86, R17, R2 ;  /* 0x000000115603b224 */ /* 0x001fe200078e0202 */
[----:B------:R-:W-:Y:S04]  /*c9d0*/  BSSY B1, `(.L_x_418) ;  /* 0x0000006000017945 */ /* 0x000fe80003800000 */
[----:B------:R0:W-:Y:S01]  /*c9e0*/  @!P3 STG.E.U8 desc[UR36][R8.64+0x78], R3 ;  /* 0x000078030800b986 */ /* 0x0001e2000c101124 */
[----:B------:R-:W-:Y:S05]  /*c9f0*/  @P5 BRA `(.L_x_419) ;  /* 0x00000000000c5947 */ /* 0x000fea0003800000 */
[----:B------:R-:W0:Y:S02]  /*ca00*/  LDG.E.U8 R16, desc[UR36][R156.64+0x79] ;  /* 0x000079249c107981 */ /* 0x000e24000c1e1100 */
[----:B0-----:R-:W-:-:S05]  /*ca10*/  PRMT R3, R16, 0x8880, RZ ;  /* 0x0000888010037816 */ /* 0x001fca00000000ff */
[----:B------:R-:W-:-:S07]  /*ca20*/  IMAD R2, R3, R18, RZ ;  /* 0x0000001203027224 */ /* 0x000fce00078e02ff */
.L_x_419:
[----:B------:R-:W-:Y:S05]  /*ca30*/  BSYNC B1 ;  /* 0x0000000000017941 */ /* 0x000fea0003800000 */
.L_x_418:
[----:B------:R-:W-:Y:S01]  /*ca40*/  @!P5 IMAD R87, R87, R17, R2 ;  /* 0x000000115757d224 */ /* 0x000fe200078e0202 */
[----:B------:R-:W-:Y:S04]  /*ca50*/  BSSY B1, `(.L_x_420) ;  /* 0x0000006000017945 */ /* 0x000fe80003800000 */
[----:B------:R0:W-:Y:S01]  /*ca60*/  @!P5 STG.E.U8 desc[UR36][R8.64+0x79], R87 ;  /* 0x000079570800d986 */ /* 0x0001e2000c101124 */
[----:B------:R-:W-:Y:S05]  /*ca70*/  @P6 BRA `(.L_x_421) ;  /* 0x00000000000c6947 */ /* 0x000fea0003800000 */
[----:B------:R-:W0:Y:S02]  /*ca80*/  LDG.E.U8 R16, desc[UR36][R14.64+0x80] ;  /* 0x000080240e107981 */ /* 0x000e24000c1e1100 */
[----:B0-----:R-:W-:-:S05]  /*ca90*/  PRMT R3, R16, 0x8880, RZ ;  /* 0x0000888010037816 */ /* 0x001fca00000000ff */
[----:B------:R-:W-:-:S07]  /*caa0*/  IMAD R2, R3, R18, RZ ;  /* 0x0000001203027224 */ /* 0x000fce00078e02ff */
.L_x_421:
[----:B------:R-:W-:Y:S05]  /*cab0*/  BSYNC B1 ;  /* 0x0000000000017941 */ /* 0x000fea0003800000 */
.L_x_420:
[----:B0-----:R-:W-:Y:S01]  /*cac0*/  @!P6 IMAD R3, R88, R17, R2 ;  /* 0x000000115803e224 */ /* 0x001fe200078e0202 */
[----:B------:R-:W-:Y:S04]  /*cad0*/  BSSY B1, `(.L_x_422) ;  /* 0x0000006000017945 */ /* 0x000fe80003800000 */
[----:B------:R0:W-:Y:S01]  /*cae0*/  @!P6 STG.E.U8 desc[UR36][R6.64+0x80], R3 ;  /* 0x000080030600e986 */ /* 0x0001e2000c101124 */
[----:B------:R-:W-:Y:S05]  /*caf0*/  @P1 BRA `(.L_x_423) ;  /* 0x00000000000c1947 */ /* 0x000fea0003800000 */
[----:B------:R-:W0:Y:S02]  /*cb00*/  LDG.E.U8 R16, desc[UR36][R14.64+0x81] ;  /* 0x000081240e107981 */ /* 0x000e24000c1e1100 */
[----:B0-----:R-:W-:-:S05]  /*cb10*/  PRMT R3, R16, 0x8880, RZ ;  /* 0x0000888010037816 */ /* 0x001fca00000000ff */
[----:B------:R-:W-:-:S07]  /*cb20*/  IMAD R2, R3, R18, RZ ;  /* 0x0000001203027224 */ /* 0x000fce00078e02ff */
.L_x_423:
[----:B------:R-:W-:Y:S05]  /*cb30*/  BSYNC B1 ;  /* 0x0000000000017941 */ /* 0x000fea0003800000 */
.L_x_422:
        /* <DEDUP_REMOVED lines=12> */
.L_x_425:
[----:B------:R-:W-:Y:S05]  /*cc00*/  BSYNC B1 ;  /* 0x0000000000017941 */ /* 0x000fea0003800000 */
.L_x_424:
[----:B0-----:R-:W-:Y:S01]  /*cc10*/  @!P4 IMAD R3, R90, R17, R2 ;  /* 0x000000115a03c224 */ /* 0x001fe200078e0202 */
[----:B------:R-:W-:Y:S04]  /*cc20*/  BSSY B1, `(.L_x_426) ;  /* 0x0000006000017945 */ /* 0x000fe80003800000 */
[----:B------:R0:W-:Y:S01]  /*cc30*/  @!P4 STG.E.U8 desc[UR36][R8.64+0x80], R3 ;  /* 0x000080030800c986 */ /* 0x0001e2000c101124 */
[----:B------:R-:W-:Y:S05]  /*cc40*/  @P3 BRA `(.L_x_427) ;  /* 0x00000000000c3947 */ /* 0x000fea0003800000 */
[----:B------:R-:W0:Y:S02]  /*cc50*/  LDG.E.U8 R16, desc[UR36][R156.64+0x81] ;  /* 0x000081249c107981 */ /* 0x000e24000c1e1100 */
[----:B0-----:R-:W-:-:S05]  /*cc60*/  PRMT R3, R16, 0x8880, RZ ;  /* 0x0000888010037816 */ /* 0x001fca00000000ff */
[----:B------:R-:W-:-:S07]  /*cc70*/  IMAD R2, R3, R18, RZ ;  /* 0x0000001203027224 */ /* 0x000fce00078e02ff */
.L_x_427:
[----:B------:R-:W-:Y:S05]  /*cc80*/  BSYNC B1 ;  /* 0x0000000000017941 */ /* 0x000fea0003800000 */
.L_x_426:
[----:B------:R-:W-:Y:S01]  /*cc90*/  @!P3 IMAD R91, R91, R17, R2 ;  /* 0x000000115b5bb224 */ /* 0x000fe200078e0202 */
[----:B------:R-:W-:Y:S04]  /*cca0*/  BSSY B1, `(.L_x_428) ;  /* 0x0000006000017945 */ /* 0x000fe80003800000 */
[----:B------:R0:W-:Y:S01]  /*ccb0*/  @!P3 STG.E.U8 desc[UR36][R8.64+0x81], R91 ;  /* 0x0000815b0800b986 */ /* 0x0001e2000c101124 */
[----:B------:R-:W-:Y:S05]  /*ccc0*/  @P5 BRA `(.L_x_429) ;  /* 0x00000000000c5947 */ /* 0x000fea0003800000 */
[----:B------:R-:W0:Y:S02]  /*ccd0*/  LDG.E.U8 R16, desc[UR36][R14.64+0x88] ;  /* 0x000088240e107981 */ /* 0x000e24000c1e1100 */
[----:B0-----:R-:W-:-:S05]  /*cce0*/  PRMT R3, R16, 0x8880, RZ ;  /* 0x0000888010037816 */ /* 0x001fca00000000ff */
[----:B------:R-:W-:-:S07]  /*ccf0*/  IMAD R2, R3, R18, RZ ;  /* 0x0000001203027224 */ /* 0x000fce00078e02ff */
.L_x_429:
[----:B------:R-:W-:Y:S05]  /*cd00*/  BSYNC B1 ;  /* 0x0000000000017941 */ /* 0x000fea0003800000 */
.L_x_428:
[----:B0-----:R-:W-:Y:S01]  /*cd10*/  @!P5 IMAD R3, R92, R17, R2 ;  /* 0x000000115c03d224 */ /* 0x001fe200078e0202 */
[----:B------:R-:W-:Y:S04]  /*cd20*/  BSSY B1, `(.L_x_430) ;  /* 0x0000006000017945 */ /* 0x000fe80003800000 */
[----:B------:R0:W-:Y:S01]  /*cd30*/  @!P5 STG.E.U8 desc[UR36][R6.64+0x88], R3 ;  /* 0x000088030600d986 */ /* 0x0001e2000c101124 */
[----:B------:R-:W-:Y:S05]  /*cd40*/  @P6 BRA `(.L_x_431) ;  /* 0x00000000000c6947 */ /* 0x000fea0003800000 */
[----:B------:R-:W0:Y:S02]  /*cd50*/  LDG.E.U8 R16, desc[UR36][R14.64+0x89] ;  /* 0x000089240e107981 */ /* 0x000e24000c1e1100 */
[----:B0-----:R-:W-:-:S05]  /*cd60*/  PRMT R3, R16, 0x8880, RZ ;  /* 0x0000888010037816 */ /* 0x001fca00000000ff */
[----:B------:R-:W-:-:S07]  /*cd70*/  IMAD R2, R3, R18, RZ ;  /* 0x0000001203027224 */ /* 0x000fce00078e02ff */
.L_x_431:
[----:B------:R-:W-:Y:S05]  /*cd80*/  BSYNC B1 ;  /* 0x0000000000017941 */ /* 0x000fea0003800000 */
.L_x_430:
[----:B------:R-:W-:Y:S01]  /*cd90*/  @!P6 IMAD R93, R93, R17, R2 ;  /* 0x000000115d5de224 */ /* 0x000fe200078e0202 */
[----:B------:R-:W-:Y:S04]  /*cda0*/  BSSY B1, `(.L_x_432) ;  /* 0x0000006000017945 */ /* 0x000fe80003800000 */
[----:B------:R0:W-:Y:S01]  /*cdb0*/  @!P6 STG.E.U8 desc[UR36][R6.64+0x89], R93 ;  /* 0x0000895d0600e986 */ /* 0x0001e2000c101124 */
[----:B------:R-:W-:Y:S05]  /*cdc0*/  @P1 BRA `(.L_x_433) ;  /* 0x00000000000c1947 */ /* 0x000fea0003800000 */
[----:B------:R-:W0:Y:S02]  /*cdd0*/  LDG.E.U8 R16, desc[UR36][R156.64+0x88] ;  /* 0x000088249c107981 */ /* 0x000e24000c1e1100 */
[----:B0-----:R-:W-:-:S05]  /*cde0*/  PRMT R3, R16, 0x8880, RZ ;  /* 0x0000888010037816 */ /* 0x001fca00000000ff */
[----:B------:R-:W-:-:S07]  /*cdf0*/  IMAD R2, R3, R18, RZ ;  /* 0x0000001203027224 */ /* 0x000fce00078e02ff */
.L_x_433:
[----:B------:R-:W-:Y:S05]  /*ce00*/  BSYNC B1 ;  /* 0x0000000000017941 */ /* 0x000fea0003800000 */
.L_x_432:
        /* <DEDUP_REMOVED lines=12> */
.L_x_435:
[----:B------:R-:W-:Y:S05]  /*ced0*/  BSYNC B1 ;  /* 0x0000000000017941 */ /* 0x000fea0003800000 */
.L_x_434:
[----:B------:R-:W-:Y:S01]  /*cee0*/  @!P4 IMAD R95, R95, R17, R2 ;  /* 0x000000115f5fc224 */ /* 0x000fe200078e0202 */
[----:B------:R-:W-:Y:S04]  /*cef0*/  BSSY B1, `(.L_x_436) ;  /* 0x0000006000017945 */ /* 0x000fe80003800000 */
[----:B------:R0:W-:Y:S01]  /*cf00*/  @!P4 STG.E.U8 desc[UR36][R8.64+0x89], R95 ;  /* 0x0000895f0800c986 */ /* 0x0001e2000c101124 */
[----:B------:R-:W-:Y:S05]  /*cf10*/  @P3 BRA `(.L_x_437) ;  /* 0x00000000000c3947 */ /* 0x000fea0003800000 */
[----:B------:R-:W0:Y:S02]  /*cf20*/  LDG.E.U8 R16, desc[UR36][R14.64+0x90] ;  /* 0x000090240e107981 */ /* 0x000e24000c1e1100 */
[----:B0-----:R-:W-:-:S05]  /*cf30*/  PRMT R3, R16, 0x8880, RZ ;  /* 0x0000888010037816 */ /* 0x001fca00000000ff */
[----:B------:R-:W-:-:S07]  /*cf40*/  IMAD R2, R3, R18, RZ ;  /* 0x0000001203027224 */ /* 0x000fce00078e02ff */
.L_x_437:
[----:B------:R-:W-:Y:S05]  /*cf50*/  BSYNC B1 ;  /* 0x0000000000017941 */ /* 0x000fea0003800000 */
.L_x_436:
[----:B0-----:R-:W-:Y:S01]  /*cf60*/  @!P3 IMAD R3, R96, R17, R2 ;  /* 0x000000116003b224 */ /* 0x001fe200078e0202 */
[----:B------:R-:W-:Y:S04]  /*cf70*/  BSSY B1, `(.L_x_438) ;  /* 0x0000006000017945 */ /* 0x000fe80003800000 */
[----:B------:R0:W-:Y:S01]  /*cf80*/  @!P3 STG.E.U8 desc[UR36][R6.64+0x90], R3 ;  /* 0x000090030600b986 */ /* 0x0001e2000c101124 */
[----:B------:R-:W-:Y:S05]  /*cf90*/  @P5 BRA `(.L_x_439) ;  /* 0x00000000000c5947 */ /* 0x000fea0003800000 */
[----:B------:R-:W0:Y:S02]  /*cfa0*/  LDG.E.U8 R16, desc[UR36][R14.64+0x91] ;  /* 0x000091240e107981 */ /* 0x000e24000c1e1100 */
[----:B0-----:R-:W-:-:S05]  /*cfb0*/  PRMT R3, R16, 0x8880, RZ ;  /* 0x0000888010037816 */ /* 0x001fca00000000ff */
[----:B------:R-:W-:-:S07]  /*cfc0*/  IMAD R2, R3, R18, RZ ;  /* 0x0000001203027224 */ /* 0x000fce00078e02ff */
.L_x_439:
[----:B------:R-:W-:Y:S05]  /*cfd0*/  BSYNC B1 ;  /* 0x0000000000017941 */ /* 0x000fea0003800000 */
.L_x_438:
[----:B------:R-:W-:Y:S01]  /*cfe0*/  @!P5 IMAD R97, R97, R17, R2 ;  /* 0x000000116161d224 */ /* 0x000fe200078e0202 */
[----:B------:R-:W-:Y:S04]  /*cff0*/  BSSY B1, `(.L_x_440) ;  /* 0x0000006000017945 */ /* 0x000fe80003800000 */
[----:B------:R0:W-:Y:S01]  /*d000*/  @!P5 STG.E.U8 desc[UR36][R6.64+0x91], R97 ;  /* 0x000091610600d986 */ /* 0x0001e2000c101124 */
[----:B------:R-:W-:Y:S05]  /*d010*/  @P6 BRA `(.L_x_441) ;  /* 0x00000000000c6947 */ /* 0x000fea0003800000 */
[----:B------:R-:W0:Y:S02]  /*d020*/  LDG.E.U8 R16, desc[UR36][R156.64+0x90] ;  /* 0x000090249c107981 */ /* 0x000e24000c1e1100 */
[----:B0-----:R-:W-:-:S05]  /*d030*/  PRMT R3, R16, 0x8880, RZ ;  /* 0x0000888010037816 */ /* 0x001fca00000000ff */
[----:B------:R-:W-:-:S07]  /*d040*/  IMAD R2, R3, R18, RZ ;  /* 0x0000001203027224 */ /* 0x000fce00078e02ff */
.L_x_441:
[----:B------:R-:W-:Y:S05]  /*d050*/  BSYNC B1 ;  /* 0x0000000000017941 */ /* 0x000fea0003800000 */
.L_x_440:
[----:B0-----:R-:W-:Y:S01]  /*d060*/  @!P6 IMAD R3, R98, R17, R2 ;  /* 0x000000116203e224 */ /* 0x001fe200078e0202 */
[----:B------:R-:W-:Y:S04]  /*d070*/  BSSY B1, `(.L_x_442) ;  /* 0x0000006000017945 */ /* 0x000fe80003800000 */
[----:B------:R0:W-:Y:S01]  /*d080*/  @!P6 STG.E.U8 desc[UR36][R8.64+0x90], R3 ;  /* 0x000090030800e986 */ /* 0x0001e2000c101124 */
[----:B------:R-:W-:Y:S05]  /*d090*/  @P1 BRA `(.L_x_443) ;  /* 0x00000000000c1947 */ /* 0x000fea0003800000 */
[----:B------:R-:W0:Y:S02]  /*d0a0*/  LDG.E.U8 R16, desc[UR36][R156.64+0x91] ;  /* 0x000091249c107981 */ /* 0x000e24000c1e1100 */
[----:B0-----:R-:W-:-:S05]  /*d0b0*/  PRMT R3, R16, 0x8880, RZ ;  /* 0x0000888010037816 */ /* 0x001fca00000000ff */
[----:B------:R-:W-:-:S07]  /*d0c0*/  IMAD R2, R3, R18, RZ ;  /* 0x0000001203027224 */ /* 0x000fce00078e02ff */
.L_x_443:
[----:B------:R-:W-:Y:S05]  /*d0d0*/  BSYNC B1 ;  /* 0x0000000000017941 */ /* 0x000fea0003800000 */
.L_x_442:
        /* <DEDUP_REMOVED lines=12> */
.L_x_445:
[----:B------:R-:W-:Y:S05]  /*d1a0*/  BSYNC B1 ;  /* 0x0000000000017941 */ /* 0x000fea0003800000 */
.L_x_444:
[----:B0-----:R-:W-:Y:S01]  /*d1b0*/  @!P4 IMAD R3, R100, R17, R2 ;  /* 0x000000116403c224 */ /* 0x001fe200078e0202 */
[----:B------:R-:W-:Y:S04]  /*d1c0*/  BSSY B1, `(.L_x_446) ;  /* 0x0000006000017945 */ /* 0x000fe80003800000 */
[----:B------:R0:W-:Y:S01]  /*d1d0*/  @!P4 STG.E.U8 desc[UR36][R6.64+0x98], R3 ;  /* 0x000098030600c986 */ /* 0x0001e2000c101124 */
[----:B------:R-:W-:Y:S05]  /*d1e0*/  @P3 BRA `(.L_x_447) ;  /* 0x00000000000c3947 */ /* 0x000fea0003800000 */
[----:B------:R-:W0:Y:S02]  /*d1f0*/  LDG.E.U8 R16, desc[UR36][R14.64+0x99] ;  /* 0x000099240e107981 */ /* 0x000e24000c1e1100 */
[----:B0-----:R-:W-:-:S05]  /*d200*/  PRMT R3, R16, 0x8880, RZ ;  /* 0x0000888010037816 */ /* 0x001fca00000000ff */
[----:B------:R-:W-:-:S07]  /*d210*/  IMAD R2, R3, R18, RZ ;  /* 0x0000001203027224 */ /* 0x000fce00078e02ff */
.L_x_447:
[----:B------:R-:W-:Y:S05]  /*d220*/  BSYNC B1 ;  /* 0x0000000000017941 */ /* 0x000fea0003800000 */
.L_x_446:
[----:B------:R-:W-:Y:S01]  /*d230*/  @!P3 IMAD R101, R101, R17, R2 ;  /* 0x000000116565b224 */ /* 0x000fe200078e0202 */
[----:B------:R-:W-:Y:S04]  /*d240*/  BSSY B1, `(.L_x_448) ;  /* 0x0000006000017945 */ /* 0x000fe80003800000 */
[----:B------:R0:W-:Y:S01]  /*d250*/  @!P3 STG.E.U8 desc[UR36][R6.64+0x99], R101 ;  /* 0x000099650600b986 */ /* 0x0001e2000c101124 */
[----:B------:R-:W-:Y:S05]  /*d260*/  @P5 BRA `(.L_x_449) ;  /* 0x00000000000c5947 */ /* 0x000fea0003800000 */
[----:B------:R-:W0:Y:S02]  /*d270*/  LDG.E.U8 R16, desc[UR36][R156.64+0x98] ;  /* 0x000098249c107981 */ /* 0x000e24000c1e1100 */
[----:B0-----:R-:W-:-:S05]  /*d280*/  PRMT R3, R16, 0x8880, RZ ;  /* 0x0000888010037816 */ /* 0x001fca00000000ff */
[----:B------:R-:W-:-:S07]  /*d290*/  IMAD R2, R3, R18, RZ ;  /* 0x0000001203027224 */ /* 0x000fce00078e02ff */
.L_x_449:
[----:B------:R-:W-:Y:S05]  /*d2a0*/  BSYNC B1 ;  /* 0x0000000000017941 */ /* 0x000fea0003800000 */
.L_x_448:
[----:B0-----:R-:W-:Y:S01]  /*d2b0*/  @!P5 IMAD R3, R102, R17, R2 ;  /* 0x000000116603d224 */ /* 0x001fe200078e0202 */
[----:B------:R-:W-:Y:S04]  /*d2c0*/  BSSY B1, `(.L_x_450) ;  /* 0x0000006000017945 */ /* 0x000fe80003800000 */
[----:B------:R0:W-:Y:S01]  /*d2d0*/  @!P5 STG.E.U8 desc[UR36][R8.64+0x98], R3 ;  /* 0x000098030800d986 */ /* 0x0001e2000c101124 */
[----:B------:R-:W-:Y:S05]  /*d2e0*/  @P6 BRA `(.L_x_451) ;  /* 0x00000000000c6947 */ /* 0x000fea0003800000 */
[----:B------:R-:W0:Y:S02]  /*d2f0*/  LDG.E.U8 R16, desc[UR36][R156.64+0x99] ;  /* 0x000099249c107981 */ /* 0x000e24000c1e1100 */
[----:B0-----:R-:W-:-:S05]  /*d300*/  PRMT R3, R16, 0x8880, RZ ;  /* 0x0000888010037816 */ /* 0x001fca00000000ff */
[----:B------:R-:W-:-:S07]  /*d310*/  IMAD R2, R3, R18, RZ ;  /* 0x0000001203027224 */ /* 0x000fce00078e02ff */
.L_x_451:
[----:B------:R-:W-:Y:S05]  /*d320*/  BSYNC B1 ;  /* 0x0000000000017941 */ /* 0x000fea0003800000 */
.L_x_450:
[----:B------:R-:W-:Y:S01]  /*d330*/  @!P6 IMAD R103, R103, R17, R2 ;  /* 0x000000116767e224 */ /* 0x000fe200078e0202 */
[----:B------:R-:W-:Y:S04]  /*d340*/  BSSY B1, `(.L_x_452) ;  /* 0x0000006000017945 */ /* 0x000fe80003800000 */
[----:B------:R0:W-:Y:S01]  /*d350*/  @!P6 STG.E.U8 desc[UR36][R8.64+0x99], R103 ;  /* 0x000099670800e986 */ /* 0x0001e2000c101124 */
[----:B------:R-:W-:Y:S05]  /*d360*/  @P1 BRA `(.L_x_453) ;  /* 0x00000000000c1947 */ /* 0x000fea0003800000 */
[----:B------:R-:W0:Y:S02]  /*d370*/  LDG.E.U8 R16, desc[UR36][R14.64+0xa0] ;  /* 0x0000a0240e107981 */ /* 0x000e24000c1e1100 */
[----:B0-----:R-:W-:-:S05]  /*d380*/  PRMT R3, R16, 0x8880, RZ ;  /* 0x0000888010037816 */ /* 0x001fca00000000ff */
[----:B------:R-:W-:-:S07]  /*d390*/  IMAD R2, R3, R18, RZ ;  /* 0x0000001203027224 */ /* 0x000fce00078e02ff */
.L_x_453:
[----:B------:R-:W-:Y:S05]  /*d3a0*/  BSYNC B1 ;  /* 0x0000000000017941 */ /* 0x000fea0003800000 */
.L_x_452:
        /* <DEDUP_REMOVED lines=12> */
.L_x_455:
[----:B------:R-:W-:Y:S05]  /*d470*/  BSYNC B1 ;  /* 0x0000000000017941 */ /* 0x000fea0003800000 */
.L_x_454:
[----:B------:R-:W-:Y:S01]  /*d480*/  @!P4 IMAD R105, R105, R17, R2 ;  /* 0x000000116969c224 */ /* 0x000fe200078e0202 */
[----:B------:R-:W-:Y:S04]  /*d490*/  BSSY B1, `(.L_x_456) ;  /* 0x0000006000017945 */ /* 0x000fe80003800000 */
[----:B------:R0:W-:Y:S01]  /*d4a0*/  @!P4 STG.E.U8 desc[UR36][R6.64+0xa1], R105 ;  /* 0x0000a1690600c986 */ /* 0x0001e2000c101124 */
[----:B------:R-:W-:Y:S05]  /*d4b0*/  @P3 BRA `(.L_x_457) ;  /* 0x00000000000c3947 */ /* 0x000fea0003800000 */
[----:B------:R-:W0:Y:S02]  /*d4c0*/  LDG.E.U8 R16, desc[UR36][R156.64+0xa0] ;  /* 0x0000a0249c107981 */ /* 0x000e24000c1e1100 */
[----:B0-----:R-:W-:-:S05]  /*d4d0*/  PRMT R3, R16, 0x8880, RZ ;  /* 0x0000888010037816 */ /* 0x001fca00000000ff */
[----:B------:R-:W-:-:S07]  /*d4e0*/  IMAD R2, R3, R18, RZ ;  /* 0x0000001203027224 */ /* 0x000fce00078e02ff */
.L_x_457:
[----:B------:R-:W-:Y:S05]  /*d4f0*/  BSYNC B1 ;  /* 0x0000000000017941 */ /* 0x000fea0003800000 */
.L_x_456:
[----:B0-----:R-:W-:Y:S01]  /*d500*/  @!P3 IMAD R3, R106, R17, R2 ;  /* 0x000000116a03b224 */ /* 0x001fe200078e0202 */
[----:B------:R-:W-:Y:S04]  /*d510*/  BSSY B1, `(.L_x_458) ;  /* 0x0000006000017945 */ /* 0x000fe80003800000 */
[----:B------:R0:W-:Y:S01]  /*d520*/  @!P3 STG.E.U8 desc[UR36][R8.64+0xa0], R3 ;  /* 0x0000a0030800b986 */ /* 0x0001e2000c101124 */
[----:B------:R-:W-:Y:S05]  /*d530*/  @P5 BRA `(.L_x_459) ;  /* 0x00000000000c5947 */ /* 0x000fea0003800000 */
[----:B------:R-:W0:Y:S02]  /*d540*/  LDG.E.U8 R16, desc[UR36][R156.64+0xa1] ;  /* 0x0000a1249c107981 */ /* 0x000e24000c1e1100 */
[----:B0-----:R-:W-:-:S05]  /*d550*/  PRMT R3, R16, 0x8880, RZ ;  /* 0x0000888010037816 */ /* 0x001fca00000000ff */
[----:B------:R-:W-:-:S07]  /*d560*/  IMAD R2, R3, R18, RZ ;  /* 0x0000001203027224 */ /* 0x000fce00078e02ff */
.L_x_459:
[----:B------:R-:W-:Y:S05]  /*d570*/  BSYNC B1 ;  /* 0x0000000000017941 */ /* 0x000fea0003800000 */
.L_x_458:
[----:B------:R-:W-:Y:S01]  /*d580*/  @!P5 IMAD R107, R107, R17, R2 ;  /* 0x000000116b6bd224 */ /* 0x000fe200078e0202 */
[----:B------:R-:W-:Y:S04]  /*d590*/  BSSY B1, `(.L_x_460) ;  /* 0x0000006000017945 */ /* 0x000fe80003800000 */
[----:B------:R0:W-:Y:S01]  /*d5a0*/  @!P5 STG.E.U8 desc[UR36][R8.64+0xa1], R107 ;  /* 0x0000a16b0800d986 */ /* 0x0001e2000c101124 */
[----:B------:R-:W-:Y:S05]  /*d5b0*/  @P6 BRA `(.L_x_461) ;  /* 0x00000000000c6947 */ /* 0x000fea0003800000 */
[----:B------:R-:W0:Y:S02]  /*d5c0*/  LDG.E.U8 R16, desc[UR36][R14.64+0xa8] ;  /* 0x0000a8240e107981 */ /* 0x000e24000c1e1100 */
[----:B0-----:R-:W-:-:S05]  /*d5d0*/  PRMT R3, R16, 0x8880, RZ ;  /* 0x0000888010037816 */ /* 0x001fca00000000ff */
[----:B------:R-:W-:-:S07]  /*d5e0*/  IMAD R2, R3, R18, RZ ;  /* 0x0000001203027224 */ /* 0x000fce00078e02ff */
.L_x_461:
[----:B------:R-:W-:Y:S05]  /*d5f0*/  BSYNC B1 ;  /* 0x0000000000017941 */ /* 0x000fea0003800000 */
.L_x_460:
[----:B0-----:R-:W-:Y:S01]  /*d600*/  @!P6 IMAD R3, R108, R17, R2 ;  /* 0x000000116c03e224 */ /* 0x001fe200078e0202 */
[----:B------:R-:W-:Y:S04]  /*d610*/  BSSY B1, `(.L_x_462) ;  /* 0x0000006000017945 */ /* 0x000fe80003800000 */
[----:B------:R0:W-:Y:S01]  /*d620*/  @!P6 STG.E.U8 desc[UR36][R6.64+0xa8], R3 ;  /* 0x0000a8030600e986 */ /* 0x0001e2000c101124 */
[----:B------:R-:W-:Y:S05]  /*d630*/  @P1 BRA `(.L_x_463) ;  /* 0x00000000000c1947 */ /* 0x000fea0003800000 */
[----:B------:R-:W0:Y:S02]  /*d640*/  LDG.E.U8 R16, desc[UR36][R14.64+0xa9] ;  /* 0x0000a9240e107981 */ /* 0x000e24000c1e1100 */
[----:B0-----:R-:W-:-:S05]  /*d650*/  PRMT R3, R16, 0x8880, RZ ;  /* 0x0000888010037816 */ /* 0x001fca00000000ff */
[----:B------:R-:W-:-:S07]  /*d660*/  IMAD R2, R3, R18, RZ ;  /* 0x0000001203027224 */ /* 0x000fce00078e02ff */
.L_x_463:
[----:B------:R-:W-:Y:S05]  /*d670*/  BSYNC B1 ;  /* 0x0000000000017941 */ /* 0x000fea0003800000 */
.L_x_462:
        /* <DEDUP_REMOVED lines=12> */
.L_x_465:
[----:B------:R-:W-:Y:S05]  /*d740*/  BSYNC B1 ;  /* 0x0000000000017941 */ /* 0x000fea0003800000 */
.L_x_464:
[----:B0-----:R-:W-:Y:S01]  /*d750*/  @!P4 IMAD R3, R110, R17, R2 ;  /* 0x000000116e03c224 */ /* 0x001fe200078e0202 */
[----:B------:R-:W-:Y:S04]  /*d760*/  BSSY B1, `(.L_x_466) ;  /* 0x0000006000017945 */ /* 0x000fe80003800000 */
[----:B------:R0:W-:Y:S01]  /*d770*/  @!P4 STG.E.U8 desc[UR36][R8.64+0xa8], R3 ;  /* 0x0000a8030800c986 */ /* 0x0001e2000c101124 */
[----:B------:R-:W-:Y:S05]  /*d780*/  @P3 BRA `(.L_x_467) ;  /* 0x00000000000c3947 */ /* 0x000fea0003800000 */
[----:B------:R-:W0:Y:S02]  /*d790*/  LDG.E.U8 R16, desc[UR36][R156.64+0xa9] ;  /* 0x0000a9249c107981 */ /* 0x000e24000c1e1100 */
[----:B0-----:R-:W-:-:S05]  /*d7a0*/  PRMT R3, R16, 0x8880, RZ ;  /* 0x0000888010037816 */ /* 0x001fca00000000ff */
[----:B------:R-:W-:-:S07]  /*d7b0*/  IMAD R2, R3, R18, RZ ;  /* 0x0000001203027224 */ /* 0x000fce00078e02ff */
.L_x_467:
[----:B------:R-:W-:Y:S05]  /*d7c0*/  BSYNC B1 ;  /* 0x0000000000017941 */ /* 0x000fea0003800000 */
.L_x_466:
[----:B------:R-:W-:Y:S01]  /*d7d0*/  @!P3 IMAD R111, R111, R17, R2 ;  /* 0x000000116f6fb224 */ /* 0x000fe200078e0202 */
[----:B------:R-:W-:Y:S04]  /*d7e0*/  BSSY B1, `(.L_x_468) ;  /* 0x0000006000017945 */ /* 0x000fe80003800000 */
[----:B------:R0:W-:Y:S01]  /*d7f0*/  @!P3 STG.E.U8 desc[UR36][R8.64+0xa9], R111 ;  /* 0x0000a96f0800b986 */ /* 0x0001e2000c101124 */
[----:B------:R-:W-:Y:S05]  /*d800*/  @P5 BRA `(.L_x_469) ;  /* 0x00000000000c5947 */ /* 0x000fea0003800000 */
[----:B------:R-:W0:Y:S02]  /*d810*/  LDG.E.U8 R16, desc[UR36][R14.64+0xb0] ;  /* 0x0000b0240e107981 */ /* 0x000e24000c1e1100 */
[----:B0-----:R-:W-:-:S05]  /*d820*/  PRMT R3, R16, 0x8880, RZ ;  /* 0x0000888010037816 */ /* 0x001fca00000000ff */
[----:B------:R-:W-:-:S07]  /*d830*/  IMAD R2, R3, R18, RZ ;  /* 0x0000001203027224 */ /* 0x000fce00078e02ff */
.L_x_469:
[----:B------:R-:W-:Y:S05]  /*d840*/  BSYNC B1 ;  /* 0x0000000000017941 */ /* 0x000fea0003800000 */
.L_x_468:
[----:B0-----:R-:W-:Y:S01]  /*d850*/  @!P5 IMAD R3, R112, R17, R2 ;  /* 0x000000117003d224 */ /* 0x001fe200078e0202 */
[----:B------:R-:W-:Y:S04]  /*d860*/  BSSY B1, `(.L_x_470) ;  /* 0x0000006000017945 */ /* 0x000fe80003800000 */
[----:B------:R0:W-:Y:S01]  /*d870*/  @!P5 STG.E.U8 desc[UR36][R6.64+0xb0], R3 ;  /* 0x0000b0030600d986 */ /* 0x0001e2000c101124 */
[----:B------:R-:W-:Y:S05]  /*d880*/  @P6 BRA `(.L_x_471) ;  /* 0x00000000000c6947 */ /* 0x000fea0003800000 */
[----:B------:R-:W0:Y:S02]  /*d890*/  LDG.E.U8 R16, desc[UR36][R14.64+0xb1] ;  /* 0x0000b1240e107981 */ /* 0x000e24000c1e1100 */
[----:B0-----:R-:W-:-:S05]  /*d8a0*/  PRMT R3, R16, 0x8880, RZ ;  /* 0x0000888010037816 */ /* 0x001fca00000000ff */
[----:B------:R-:W-:-:S07]  /*d8b0*/  IMAD R2, R3, R18, RZ ;  /* 0x0000001203027224 */ /* 0x000fce00078e02ff */
.L_x_471:
[----:B------:R-:W-:Y:S05]  /*d8c0*/  BSYNC B1 ;  /* 0x0000000000017941 */ /* 0x000fea0003800000 */
.L_x_470:
[----:B------:R-:W-:Y:S01]  /*d8d0*/  @!P6 IMAD R113, R113, R17, R2 ;  /* 0x000000117171e224 */ /* 0x000fe200078e0202 */
[----:B------:R-:W-:Y:S04]  /*d8e0*/  BSSY B1, `(.L_x_472) ;  /* 0x0000006000017945 */ /* 0x000fe80003800000 */
[----:B------:R0:W-:Y:S01]  /*d8f0*/  @!P6 STG.E.U8 desc[UR36][R6.64+0xb1], R113 ;  /* 0x0000b1710600e986 */ /* 0x0001e2000c101124 */
[----:B------:R-:W-:Y:S05]  /*d900*/  @P1 BRA `(.L_x_473) ;  /* 0x00000000000c1947 */ /* 0x000fea0003800000 */
[----:B------:R-:W0:Y:S02]  /*d910*/  LDG.E.U8 R16, desc[UR36][R156.64+0xb0] ;  /* 0x0000b0249c107981 */ /* 0x000e24000c1e1100 */
[----:B0-----:R-:W-:-:S05]  /*d920*/  PRMT R3, R16, 0x8880, RZ ;  /* 0x0000888010037816 */ /* 0x001fca00000000ff */
[----:B------:R-:W-:-:S07]  /*d930*/  IMAD R2, R3, R18, RZ ;  /* 0x0000001203027224 */ /* 0x000fce00078e02ff */
.L_x_473:
[----:B------:R-:W-:Y:S05]  /*d940*/  BSYNC B1 ;  /* 0x0000000000017941 */ /* 0x000fea0003800000 */
.L_x_472:
        /* <DEDUP_REMOVED lines=12> */
.L_x_475:
[----:B------:R-:W-:Y:S05]  /*da10*/  BSYNC B1 ;  /* 0x0000000000017941 */ /* 0x000fea0003800000 */
.L_x_474:
[----:B------:R-:W-:Y:S01]  /*da20*/  @!P4 IMAD R115, R115, R17, R2 ;  /* 0x000000117373c224 */ /* 0x000fe200078e0202 */
[----:B------:R-:W-:Y:S04]  /*da30*/  BSSY B1, `(.L_x_476) ;  /* 0x0000006000017945 */ /* 0x000fe80003800000 */
[----:B------:R0:W-:Y:S01]  /*da40*/  @!P4 STG.E.U8 desc[UR36][R8.64+0xb1], R115 ;  /* 0x0000b1730800c986 */ /* 0x0001e2000c101124 */
[----:B------:R-:W-:Y:S05]  /*da50*/  @P3 BRA `(.L_x_477) ;  /* 0x00000000000c3947 */ /* 0x000fea0003800000 */
[----:B------:R-:W0:Y:S02]  /*da60*/  LDG.E.U8 R16, desc[UR36][R14.64+0xb8] ;  /* 0x0000b8240e107981 */ /* 0x000e24000c1e1100 */
[----:B0-----:R-:W-:-:S05]  /*da70*/  PRMT R3, R16, 0x8880, RZ ;  /* 0x0000888010037816 */ /* 0x001fca00000000ff */
[----:B------:R-:W-:-:S07]  /*da80*/  IMAD R2, R3, R18, RZ ;  /* 0x0000001203027224 */ /* 0x000fce00078e02ff */
.L_x_477:
[----:B------:R-:W-:Y:S05]  /*da90*/  BSYNC B1 ;  /* 0x0000000000017941 */ /* 0x000fea0003800000 */
.L_x_476:
[----:B0-----:R-:W-:Y:S01]  /*daa0*/  @!P3 IMAD R3, R116, R17, R2 ;  /* 0x000000117403b224 */ /* 0x001fe200078e0202 */
[----:B------:R-:W-:Y:S04]  /*dab0*/  BSSY B1, `(.L_x_478) ;  /* 0x0000006000017945 */ /* 0x000fe80003800000 */
[----:B------:R0:W-:Y:S01]  /*dac0*/  @!P3 STG.E.U8 desc[UR36][R6.64+0xb8], R3 ;  /* 0x0000b8030600b986 */ /* 0x0001e2000c101124 */
[----:B------:R-:W-:Y:S05]  /*dad0*/  @P5 BRA `(.L_x_479) ;  /* 0x00000000000c5947 */ /* 0x000fea0003800000 */
[----:B------:R-:W0:Y:S02]  /*dae0*/  LDG.E.U8 R16, desc[UR36][R14.64+0xb9] ;  /* 0x0000b9240e107981 */ /* 0x000e24000c1e1100 */
[----:B0-----:R-:W-:-:S05]  /*daf0*/  PRMT R3, R16, 0x8880, RZ ;  /* 0x0000888010037816 */ /* 0x001fca00000000ff */
[----:B------:R-:W-:-:S07]  /*db00*/  IMAD R2, R3, R18, RZ ;  /* 0x0000001203027224 */ /* 0x000fce00078e02ff */
.L_x_479:
[----:B------:R-:W-:Y:S05]  /*db10*/  BSYNC B1 ;  /* 0x0000000000017941 */ /* 0x000fea0003800000 */
.L_x_478:
[----:B------:R-:W-:Y:S01]  /*db20*/  @!P5 IMAD R117, R117, R17, R2 ;  /* 0x000000117575d224 */ /* 0x000fe200078e0202 */
[----:B------:R-:W-:Y:S04]  /*db30*/  BSSY B1, `(.L_x_480) ;  /* 0x0000006000017945 */ /* 0x000fe80003800000 */
[----:B------:R0:W-:Y:S01]  /*db40*/  @!P5 STG.E.U8 desc[UR36][R6.64+0xb9], R117 ;  /* 0x0000b9750600d986 */ /* 0x0001e2000c101124 */
[----:B------:R-:W-:Y:S05]  /*db50*/  @P6 BRA `(.L_x_481) ;  /* 0x00000000000c6947 */ /* 0x000fea0003800000 */
[----:B------:R-:W0:Y:S02]  /*db60*/  LDG.E.U8 R16, desc[UR36][R156.64+0xb8] ;  /* 0x0000b8249c107981 */ /* 0x000e24000c1e1100 */
[----:B0-----:R-:W-:-:S05]  /*db70*/  PRMT R3, R16, 0x8880, RZ ;  /* 0x0000888010037816 */ /* 0x001fca00000000ff */
[----:B------:R-:W-:-:S07]  /*db80*/  IMAD R2, R3, R18, RZ ;  /* 0x0000001203027224 */ /* 0x000fce00078e02ff */
.L_x_481:
[----:B------:R-:W-:Y:S05]  /*db90*/  BSYNC B1 ;  /* 0x0000000000017941 */ /* 0x000fea0003800000 */
.L_x_480:
[----:B0-----:R-:W-:Y:S01]  /*dba0*/  @!P6 IMAD R3, R118, R17, R2 ;  /* 0x000000117603e224 */ /* 0x001fe200078e0202 */
[----:B------:R-:W-:Y:S04]  /*dbb0*/  BSSY B1, `(.L_x_482) ;  /* 0x0000006000017945 */ /* 0x000fe80003800000 */
[----:B------:R0:W-:Y:S01]  /*dbc0*/  @!P6 STG.E.U8 desc[UR36][R8.64+0xb8], R3 ;  /* 0x0000b8030800e986 */ /* 0x0001e2000c101124 */
[----:B------:R-:W-:Y:S05]  /*dbd0*/  @P1 BRA `(.L_x_483) ;  /* 0x00000000000c1947 */ /* 0x000fea0003800000 */
[----:B------:R-:W0:Y:S02]  /*dbe0*/  LDG.E.U8 R16, desc[UR36][R156.64+0xb9] ;  /* 0x0000b9249c107981 */ /* 0x000e24000c1e1100 */
[----:B0-----:R-:W-:-:S05]  /*dbf0*/  PRMT R3, R16, 0x8880, RZ ;  /* 0x0000888010037816 */ /* 0x001fca00000000ff */
[----:B------:R-:W-:-:S07]  /*dc00*/  IMAD R2, R3, R18, RZ ;  /* 0x0000001203027224 */ /* 0x000fce00078e02ff */
.L_x_483:
[----:B------:R-:W-:Y:S05]  /*dc10*/  BSYNC B1 ;  /* 0x0000000000017941 */ /* 0x000fea0003800000 */
.L_x_482:
        /* <DEDUP_REMOVED lines=12> */
.L_x_485:
[----:B------:R-:W-:Y:S05]  /*dce0*/  BSYNC B1 ;  /* 0x0000000000017941 */ /* 0x000fea0003800000 */
.L_x_484:
[----:B0-----:R-:W-:Y:S01]  /*dcf0*/  @!P4 IMAD R3, R120, R17, R2 ;  /* 0x000000117803c224 */ /* 0x001fe200078e0202 */
[----:B------:R-:W-:Y:S04]  /*dd00*/  BSSY B1, `(.L_x_486) ;  /* 0x0000006000017945 */ /* 0x000fe80003800000 */
[----:B------:R0:W-:Y:S01]  /*dd10*/  @!P4 STG.E.U8 desc[UR36][R6.64+0xc0], R3 ;  /* 0x0000c0030600c986 */ /* 0x0001e2000c101124 */
[----:B------:R-:W-:Y:S05]  /*dd20*/  @P3 BRA `(.L_x_487) ;  /* 0x00000000000c3947 */ /* 0x000fea0003800000 */
[----:B------:R-:W0:Y:S02]  /*dd30*/  LDG.E.U8 R16, desc[UR36][R14.64+0xc1] ;  /* 0x0000c1240e107981 */ /* 0x000e24000c1e1100 */
[----:B0-----:R-:W-:-:S05]  /*dd40*/  PRMT R3, R16, 0x8880, RZ ;  /* 0x0000888010037816 */ /* 0x001fca00000000ff */
[----:B------:R-:W-:-:S07]  /*dd50*/  IMAD R2, R3, R18, RZ ;  /* 0x0000001203027224 */ /* 0x000fce00078e02ff */
.L_x_487:
[----:B------:R-:W-:Y:S05]  /*dd60*/  BSYNC B1 ;  /* 0x0000000000017941 */ /* 0x000fea0003800000 */
.L_x_486:
[----:B------:R-:W-:Y:S01]  /*dd70*/  @!P3 IMAD R121, R121, R17, R2 ;  /* 0x000000117979b224 */ /* 0x000fe200078e0202 */
[----:B------:R-:W-:Y:S04]  /*dd80*/  BSSY B1, `(.L_x_488) ;  /* 0x0000006000017945 */ /* 0x000fe80003800000 */
[----:B------:R0:W-:Y:S01]  /*dd90*/  @!P3 STG.E.U8 desc[UR36][R6.64+0xc1], R121 ;  /* 0x0000c1790600b986 */ /* 0x0001e2000c101124 */
[----:B------:R-:W-:Y:S05]  /*dda0*/  @P5 BRA `(.L_x_489) ;  /* 0x00000000000c5947 */ /* 0x000fea0003800000 */
[----:B------:R-:W0:Y:S02]  /*ddb0*/  LDG.E.U8 R16, desc[UR36][R156.64+0xc0] ;  /* 0x0000c0249c107981 */ /* 0x000e24000c1e1100 */
[----:B0-----:R-:W-:-:S05]  /*ddc0*/  PRMT R3, R16, 0x8880, RZ ;  /* 0x0000888010037816 */ /* 0x001fca00000000ff */
[----:B------:R-:W-:-:S07]  /*ddd0*/  IMAD R2, R3, R18, RZ ;  /* 0x0000001203027224 */ /* 0x000fce00078e02ff */
.L_x_489:
[----:B------:R-:W-:Y:S05]  /*dde0*/  BSYNC B1 ;  /* 0x0000000000017941 */ /* 0x000fea0003800000 */
.L_x_488:
[----:B0-----:R-:W-:Y:S01]  /*ddf0*/  @!P5 IMAD R3, R122, R17, R2 ;  /* 0x000000117a03d224 */ /* 0x001fe200078e0202 */
[----:B------:R-:W-:Y:S04]  /*de00*/  BSSY B1, `(.L_x_490) ;  /* 0x0000006000017945 */ /* 0x000fe80003800000 */
[----:B------:R0:W-:Y:S01]  /*de10*/  @!P5 STG.E.U8 desc[UR36][R8.64+0xc0], R3 ;  /* 0x0000c0030800d986 */ /* 0x0001e2000c101124 */
[----:B------:R-:W-:Y:S05]  /*de20*/  @P6 BRA `(.L_x_491) ;  /* 0x00000000000c6947 */ /* 0x000fea0003800000 */
[----:B------:R-:W0:Y:S02]  /*de30*/  LDG.E.U8 R16, desc[UR36][R156.64+0xc1] ;  /* 0x0000c1249c107981 */ /* 0x000e24000c1e1100 */
[----:B0-----:R-:W-:-:S05]  /*de40*/  PRMT R3, R16, 0x8880, RZ ;  /* 0x0000888010037816 */ /* 0x001fca00000000ff */
[----:B------:R-:W-:-:S07]  /*de50*/  IMAD R2, R3, R18, RZ ;  /* 0x0000001203027224 */ /* 0x000fce00078e02ff */
.L_x_491:
[----:B------:R-:W-:Y:S05]  /*de60*/  BSYNC B1 ;  /* 0x0000000000017941 */ /* 0x000fea0003800000 */
.L_x_490:
[----:B------:R-:W-:Y:S01]  /*de70*/  @!P6 IMAD R123, R123, R17, R2 ;  /* 0x000000117b7be224 */ /* 0x000fe200078e0202 */
[----:B------:R-:W-:Y:S04]  /*de80*/  BSSY B1, `(.L_x_492) ;  /* 0x0000006000017945 */ /* 0x000fe80003800000 */
[----:B------:R0:W-:Y:S01]  /*de90*/  @!P6 STG.E.U8 desc[UR36][R8.64+0xc1], R123 ;  /* 0x0000c17b0800e986 */ /* 0x0001e2000c101124 */
[----:B------:R-:W-:Y:S05]  /*dea0*/  @P1 BRA `(.L_x_493) ;  /* 0x00000000000c1947 */ /* 0x000fea0003800000 */
[----:B------:R-:W0:Y:S02]  /*deb0*/  LDG.E.U8 R16, desc[UR36][R14.64+0xc8] ;  /* 0x0000c8240e107981 */ /* 0x000e24000c1e1100 */
[----:B0-----:R-:W-:-:S05]  /*dec0*/  PRMT R3, R16, 0x8880, RZ ;  /* 0x0000888010037816 */ /* 0x001fca00000000ff */
[----:B------:R-:W-:-:S07]  /*ded0*/  IMAD R2, R3, R18, RZ ;  /* 0x0000001203027224 */ /* 0x000fce00078e02ff */
.L_x_493:
[----:B------:R-:W-:Y:S05]  /*dee0*/  BSYNC B1 ;  /* 0x0000000000017941 */ /* 0x000fea0003800000 */
.L_x_492:
        /* <DEDUP_REMOVED lines=12> */
.L_x_495:
[----:B------:R-:W-:Y:S05]  /*dfb0*/  BSYNC B1 ;  /* 0x0000000000017941 */ /* 0x000fea0003800000 */
.L_x_494:
[----:B------:R-:W-:Y:S01]  /*dfc0*/  @!P4 IMAD R125, R125, R17, R2 ;  /* 0x000000117d7dc224 */ /* 0x000fe200078e0202 */
[----:B------:R-:W-:Y:S04]  /*dfd0*/  BSSY B1, `(.L_x_496) ;  /* 0x0000006000017945 */ /* 0x000fe80003800000 */
[----:B------:R0:W-:Y:S01]  /*dfe0*/  @!P4 STG.E.U8 desc[UR36][R6.64+0xc9], R125 ;  /* 0x0000c97d0600c986 */ /* 0x0001e2000c101124 */
[----:B------:R-:W-:Y:S05]  /*dff0*/  @P3 BRA `(.L_x_497) ;  /* 0x00000000000c3947 */ /* 0x000fea0003800000 */
[----:B------:R-:W0:Y:S02]  /*e000*/  LDG.E.U8 R16, desc[UR36][R156.64+0xc8] ;  /* 0x0000c8249c107981 */ /* 0x000e24000c1e1100 */
[----:B0-----:R-:W-:-:S05]  /*e010*/  PRMT R3, R16, 0x8880, RZ ;  /* 0x0000888010037816 */ /* 0x001fca00000000ff */
[----:B------:R-:W-:-:S07]  /*e020*/  IMAD R2, R3, R18, RZ ;  /* 0x0000001203027224 */ /* 0x000fce00078e02ff */
.L_x_497:
[----:B------:R-:W-:Y:S05]  /*e030*/  BSYNC B1 ;  /* 0x0000000000017941 */ /* 0x000fea0003800000 */
.L_x_496:
[----:B0-----:R-:W-:Y:S01]  /*e040*/  @!P3 IMAD R3, R126, R17, R2 ;  /* 0x000000117e03b224 */ /* 0x001fe200078e0202 */
[----:B------:R-:W-:Y:S04]  /*e050*/  BSSY B1, `(.L_x_498) ;  /* 0x0000006000017945 */ /* 0x000fe80003800000 */
[----:B------:R0:W-:Y:S01]  /*e060*/  @!P3 STG.E.U8 desc[UR36][R8.64+0xc8], R3 ;  /* 0x0000c8030800b986 */ /* 0x0001e2000c101124 */
[----:B------:R-:W-:Y:S05]  /*e070*/  @P5 BRA `(.L_x_499) ;  /* 0x00000000000c5947 */ /* 0x000fea0003800000 */
[----:B------:R-:W0:Y:S02]  /*e080*/  LDG.E.U8 R16, desc[UR36][R156.64+0xc9] ;  /* 0x0000c9249c107981 */ /* 0x000e24000c1e1100 */
[----:B0-----:R-:W-:-:S05]  /*e090*/  PRMT R3, R16, 0x8880, RZ ;  /* 0x0000888010037816 */ /* 0x001fca00000000ff */
[----:B------:R-:W-:-:S07]  /*e0a0*/  IMAD R2, R3, R18, RZ ;  /* 0x0000001203027224 */ /* 0x000fce00078e02ff */
.L_x_499:
[----:B------:R-:W-:Y:S05]  /*e0b0*/  BSYNC B1 ;  /* 0x0000000000017941 */ /* 0x000fea0003800000 */
.L_x_498:
[----:B------:R-:W-:Y:S01]  /*e0c0*/  @!P5 IMAD R127, R127, R17, R2 ;  /* 0x000000117f7fd224 */ /* 0x000fe200078e0202 */
[----:B------:R-:W-:Y:S04]  /*e0d0*/  BSSY B1, `(.L_x_500) ;  /* 0x0000006000017945 */ /* 0x000fe80003800000 */
[----:B------:R0:W-:Y:S01]  /*e0e0*/  @!P5 STG.E.U8 desc[UR36][R8.64+0xc9], R127 ;  /* 0x0000c97f0800d986 */ /* 0x0001e2000c101124 */
[----:B------:R-:W-:Y:S05]  /*e0f0*/  @P6 BRA `(.L_x_501) ;  /* 0x00000000000c6947 */ /* 0x000fea0003800000 */
[----:B------:R-:W0:Y:S02]  /*e100*/  LDG.E.U8 R16, desc[UR36][R14.64+0xd0] ;  /* 0x0000d0240e107981 */ /* 0x000e24000c1e1100 */
[----:B0-----:R-:W-:-:S05]  /*e110*/  PRMT R3, R16, 0x8880, RZ ;  /* 0x0000888010037816 */ /* 0x001fca00000000ff */
[----:B------:R-:W-:-:S07]  /*e120*/  IMAD R2, R3, R18, RZ ;  /* 0x0000001203027224 */ /* 0x000fce00078e02ff */
.L_x_501:
[----:B------:R-:W-:Y:S05]  /*e130*/  BSYNC B1 ;  /* 0x0000000000017941 */ /* 0x000fea0003800000 */
.L_x_500:
[----:B0-----:R-:W-:Y:S01]  /*e140*/  @!P6 IMAD R3, R128, R17, R2 ;  /* 0x000000118003e224 */ /* 0x001fe200078e0202 */
[----:B------:R-:W-:Y:S04]  /*e150*/  BSSY B1, `(.L_x_502) ;  /* 0x0000006000017945 */ /* 0x000fe80003800000 */
[----:B------:R0:W-:Y:S01]  /*e160*/  @!P6 STG.E.U8 desc[UR36][R6.64+0xd0], R3 ;  /* 0x0000d0030600e986 */ /* 0x0001e2000c101124 */
[----:B------:R-:W-:Y:S05]  /*e170*/  @P1 BRA `(.L_x_503) ;  /* 0x00000000000c1947 */ /* 0x000fea0003800000 */
[----:B------:R-:W0:Y:S02]  /*e180*/  LDG.E.U8 R16, desc[UR36][R14.64+0xd1] ;  /* 0x0000d1240e107981 */ /* 0x000e24000c1e1100 */
[----:B0-----:R-:W-:-:S05]  /*e190*/  PRMT R3, R16, 0x8880, RZ ;  /* 0x0000888010037816 */ /* 0x001fca00000000ff */
[----:B------:R-:W-:-:S07]  /*e1a0*/  IMAD R2, R3, R18, RZ ;  /* 0x0000001203027224 */ /* 0x000fce00078e02ff */
.L_x_503:
[----:B------:R-:W-:Y:S05]  /*e1b0*/  BSYNC B1 ;  /* 0x0000000000017941 */ /* 0x000fea0003800000 */
.L_x_502:
        /* <DEDUP_REMOVED lines=12> */
.L_x_505:
[----:B------:R-:W-:Y:S05]  /*e280*/  BSYNC B1 ;  /* 0x0000000000017941 */ /* 0x000fea0003800000 */
.L_x_504:
[----:B0-----:R-:W-:Y:S01]  /*e290*/  @!P4 IMAD R3, R130, R17, R2 ;  /* 0x000000118203c224 */ /* 0x001fe200078e0202 */
[----:B------:R-:W-:Y:S04]  /*e2a0*/  BSSY B1, `(.L_x_506) ;  /* 0x0000006000017945 */ /* 0x000fe80003800000 */
[----:B------:R0:W-:Y:S01]  /*e2b0*/  @!P4 STG.E.U8 desc[UR36][R8.64+0xd0], R3 ;  /* 0x0000d0030800c986 */ /* 0x0001e2000c101124 */
[----:B------:R-:W-:Y:S05]  /*e2c0*/  @P3 BRA `(.L_x_507) ;  /* 0x00000000000c3947 */ /* 0x000fea0003800000 */
[----:B------:R-:W0:Y:S02]  /*e2d0*/  LDG.E.U8 R16, desc[UR36][R156.64+0xd1] ;  /* 0x0000d1249c107981 */ /* 0x000e24000c1e1100 */
[----:B0-----:R-:W-:-:S05]  /*e2e0*/  PRMT R3, R16, 0x8880, RZ ;  /* 0x0000888010037816 */ /* 0x001fca00000000ff */
[----:B------:R-:W-:-:S07]  /*e2f0*/  IMAD R2, R3, R18, RZ ;  /* 0x0000001203027224 */ /* 0x000fce00078e02ff */
.L_x_507:
[----:B------:R-:W-:Y:S05]  /*e300*/  BSYNC B1 ;  /* 0x0000000000017941 */ /* 0x000fea0003800000 */
.L_x_506:
[----:B------:R-:W-:Y:S01]  /*e310*/  @!P3 IMAD R131, R131, R17, R2 ;  /* 0x000000118383b224 */ /* 0x000fe200078e0202 */
[----:B------:R-:W-:Y:S04]  /*e320*/  BSSY B1, `(.L_x_508) ;  /* 0x0000006000017945 */ /* 0x000fe80003800000 */
[----:B------:R0:W-:Y:S01]  /*e330*/  @!P3 STG.E.U8 desc[UR36][R8.64+0xd1], R131 ;  /* 0x0000d1830800b986 */ /* 0x0001e2000c101124 */
[----:B------:R-:W-:Y:S05]  /*e340*/  @P5 BRA `(.L_x_509) ;  /* 0x00000000000c5947 */ /* 0x000fea0003800000 */
[----:B------:R-:W0:Y:S02]  /*e350*/  LDG.E.U8 R16, desc[UR36][R14.64+0xd8] ;  /* 0x0000d8240e107981 */ /* 0x000e24000c1e1100 */
[----:B0-----:R-:W-:-:S05]  /*e360*/  PRMT R3, R16, 0x8880, RZ ;  /* 0x0000888010037816 */ /* 0x001fca00000000ff */
[----:B------:R-:W-:-:S07]  /*e370*/  IMAD R2, R3, R18, RZ ;  /* 0x0000001203027224 */ /* 0x000fce00078e02ff */
.L_x_509:
[----:B------:R-:W-:Y:S05]  /*e380*/  BSYNC B1 ;  /* 0x0000000000017941 */ /* 0x000fea0003800000 */
.L_x_508:
[----:B0-----:R-:W-:Y:S01]  /*e390*/  @!P5 IMAD R3, R132, R17, R2 ;  /* 0x000000118403d224 */ /* 0x001fe200078e0202 */
[----:B------:R-:W-:Y:S04]  /*e3a0*/  BSSY B1, `(.L_x_510) ;  /* 0x0000006000017945 */ /* 0x000fe80003800000 */
[----:B------:R0:W-:Y:S01]  /*e3b0*/  @!P5 STG.E.U8 desc[UR36][R6.64+0xd8], R3 ;  /* 0x0000d8030600d986 */ /* 0x0001e2000c101124 */
[----:B------:R-:W-:Y:S05]  /*e3c0*/  @P6 BRA `(.L_x_511) ;  /* 0x00000000000c6947 */ /* 0x000fea0003800000 */
[----:B------:R-:W0:Y:S02]  /*e3d0*/  LDG.E.U8 R16, desc[UR36][R14.64+0xd9] ;  /* 0x0000d9240e107981 */ /* 0x000e24000c1e1100 */
[----:B0-----:R-:W-:-:S05]  /*e3e0*/  PRMT R3, R16, 0x8880, RZ ;  /* 0x0000888010037816 */ /* 0x001fca00000000ff */
[----:B------:R-:W-:-:S07]  /*e3f0*/  IMAD R2, R3, R18, RZ ;  /* 0x0000001203027224 */ /* 0x000fce00078e02ff */
.L_x_511:
[----:B------:R-:W-:Y:S05]  /*e400*/  BSYNC B1 ;  /* 0x0000000000017941 */ /* 0x000fea0003800000 */
.L_x_510:
[----:B------:R-:W-:Y:S01]  /*e410*/  @!P6 IMAD R133, R133, R17, R2 ;  /* 0x000000118585e224 */ /* 0x000fe200078e0202 */
[----:B------:R-:W-:Y:S04]  /*e420*/  BSSY B1, `(.L_x_512) ;  /* 0x0000006000017945 */ /* 0x000fe80003800000 */
[----:B------:R0:W-:Y:S01]  /*e430*/  @!P6 STG.E.U8 desc[UR36][R6.64+0xd9], R133 ;  /* 0x0000d9850600e986 */ /* 0x0001e2000c101124 */
[----:B------:R-:W-:Y:S05]  /*e440*/  @P1 BRA `(.L_x_513) ;  /* 0x00000000000c1947 */ /* 0x000fea0003800000 */
[----:B------:R-:W0:Y:S02]  /*e450*/  LDG.E.U8 R16, desc[UR36][R156.64+0xd8] ;  /* 0x0000d8249c107981 */ /* 0x000e24000c1e1100 */
[----:B0-----:R-:W-:-:S05]  /*e460*/  PRMT R3, R16, 0x8880, RZ ;  /* 0x0000888010037816 */ /* 0x001fca00000000ff */
[----:B------:R-:W-:-:S07]  /*e470*/  IMAD R2, R3, R18, RZ ;  /* 0x0000001203027224 */ /* 0x000fce00078e02ff */
.L_x_513:
[----:B------:R-:W-:Y:S05]  /*e480*/  BSYNC B1 ;  /* 0x0000000000017941 */ /* 0x000fea0003800000 */
.L_x_512:
        /* <DEDUP_REMOVED lines=12> */
.L_x_515:
[----:B------:R-:W-:Y:S05]  /*e550*/  BSYNC B1 ;  /* 0x0000000000017941 */ /* 0x000fea0003800000 */
.L_x_514:
[----:B------:R-:W-:Y:S01]  /*e560*/  @!P4 IMAD R135, R135, R17, R2 ;  /* 0x000000118787c224 */ /* 0x000fe200078e0202 */
[----:B------:R-:W-:Y:S04]  /*e570*/  BSSY B1, `(.L_x_516) ;  /* 0x0000006000017945 */ /* 0x000fe80003800000 */
[----:B------:R0:W-:Y:S01]  /*e580*/  @!P4 STG.E.U8 desc[UR36][R8.64+0xd9], R135 ;  /* 0x0000d9870800c986 */ /* 0x0001e2000c101124 */
[----:B------:R-:W-:Y:S05]  /*e590*/  @P3 BRA `(.L_x_517) ;  /* 0x00000000000c3947 */ /* 0x000fea0003800000 */
[----:B------:R-:W0:Y:S02]  /*e5a0*/  LDG.E.U8 R16, desc[UR36][R14.64+0xe0] ;  /* 0x0000e0240e107981 */ /* 0x000e24000c1e1100 */
[----:B0-----:R-:W-:-:S05]  /*e5b0*/  PRMT R3, R16, 0x8880, RZ ;  /* 0x0000888010037816 */ /* 0x001fca00000000ff */
[----:B------:R-:W-:-:S07]  /*e5c0*/  IMAD R2, R3, R18, RZ ;  /* 0x0000001203027224 */ /* 0x000fce00078e02ff */
.L_x_517:
[----:B------:R-:W-:Y:S05]  /*e5d0*/  BSYNC B1 ;  /* 0x0000000000017941 */ /* 0x000fea0003800000 */
.L_x_516:
[----:B0-----:R-:W-:Y:S01]  /*e5e0*/  @!P3 IMAD R3, R136, R17, R2 ;  /* 0x000000118803b224 */ /* 0x001fe200078e0202 */
[----:B------:R-:W-:Y:S04]  /*e5f0*/  BSSY B1, `(.L_x_518) ;  /* 0x0000006000017945 */ /* 0x000fe80003800000 */
[----:B------:R0:W-:Y:S01]  /*e600*/  @!P3 STG.E.U8 desc[UR36][R6.64+0xe0], R3 ;  /* 0x0000e0030600b986 */ /* 0x0001e2000c101124 */
[----:B------:R-:W-:Y:S05]  /*e610*/  @P5 BRA `(.L_x_519) ;  /* 0x00000000000c5947 */ /* 0x000fea0003800000 */
[----:B------:R-:W0:Y:S02]  /*e620*/  LDG.E.U8 R16, desc[UR36][R14.64+0xe1] ;  /* 0x0000e1240e107981 */ /* 0x000e24000c1e1100 */
[----:B0-----:R-:W-:-:S05]  /*e630*/  PRMT R3, R16, 0x8880, RZ ;  /* 0x0000888010037816 */ /* 0x001fca00000000ff */
[----:B------:R-:W-:-:S07]  /*e640*/  IMAD R2, R3, R18, RZ ;  /* 0x0000001203027224 */ /* 0x000fce00078e02ff */
.L_x_519:
[----:B------:R-:W-:Y:S05]  /*e650*/  BSYNC B1 ;  /* 0x0000000000017941 */ /* 0x000fea0003800000 */
.L_x_518:
[----:B------:R-:W-:Y:S01]  /*e660*/  @!P5 IMAD R137, R137, R17, R2 ;  /* 0x000000118989d224 */ /* 0x000fe200078e0202 */
[----:B------:R-:W-:Y:S04]  /*e670*/  BSSY B1, `(.L_x_520) ;  /* 0x0000006000017945 */ /* 0x000fe80003800000 */
[----:B------:R0:W-:Y:S01]  /*e680*/  @!P5 STG.E.U8 desc[UR36][R6.64+0xe1], R137 ;  /* 0x0000e1890600d986 */ /* 0x0001e2000c101124 */
[----:B------:R-:W-:Y:S05]  /*e690*/  @P6 BRA `(.L_x_521) ;  /* 0x00000000000c6947 */ /* 0x000fea0003800000 */
[----:B------:R-:W0:Y:S02]  /*e6a0*/  LDG.E.U8 R16, desc[UR36][R156.64+0xe0] ;  /* 0x0000e0249c107981 */ /* 0x000e24000c1e1100 */
[----:B0-----:R-:W-:-:S05]  /*e6b0*/  PRMT R3, R16, 0x8880, RZ ;  /* 0x0000888010037816 */ /* 0x001fca00000000ff */
[----:B------:R-:W-:-:S07]  /*e6c0*/  IMAD R2, R3, R18, RZ ;  /* 0x0000001203027224 */ /* 0x000fce00078e02ff */
.L_x_521:
[----:B------:R-:W-:Y:S05]  /*e6d0*/  BSYNC B1 ;  /* 0x0000000000017941 */ /* 0x000fea0003800000 */
.L_x_520:
[----:B0-----:R-:W-:Y:S01]  /*e6e0*/  @!P6 IMAD R3, R138, R17, R2 ;  /* 0x000000118a03e224 */ /* 0x001fe200078e0202 */
[----:B------:R-:W-:Y:S04]  /*e6f0*/  BSSY B1, `(.L_x_522) ;  /* 0x0000006000017945 */ /* 0x000fe80003800000 */
[----:B------:R0:W-:Y:S01]  /*e700*/  @!P6 STG.E.U8 desc[UR36][R8.64+0xe0], R3 ;  /* 0x0000e0030800e986 */ /* 0x0001e2000c101124 */
[----:B------:R-:W-:Y:S05]  /*e710*/  @P1 BRA `(.L_x_523) ;  /* 0x00000000000c1947 */ /* 0x000fea0003800000 */
[----:B------:R-:W0:Y:S02]  /*e720*/  LDG.E.U8 R16, desc[UR36][R156.64+0xe1] ;  /* 0x0000e1249c107981 */ /* 0x000e24000c1e1100 */
[----:B0-----:R-:W-:-:S05]  /*e730*/  PRMT R3, R16, 0x8880, RZ ;  /* 0x0000888010037816 */ /* 0x001fca00000000ff */
[----:B------:R-:W-:-:S07]  /*e740*/  IMAD R2, R3, R18, RZ ;  /* 0x0000001203027224 */ /* 0x000fce00078e02ff */
.L_x_523:
[----:B------:R-:W-:Y:S05]  /*e750*/  BSYNC B1 ;  /* 0x0000000000017941 */ /* 0x000fea0003800000 */
.L_x_522:
        /* <DEDUP_REMOVED lines=12> */
.L_x_525:
[----:B------:R-:W-:Y:S05]  /*e820*/  BSYNC B1 ;  /* 0x0000000000017941 */ /* 0x000fea0003800000 */
.L_x_524:
[----:B0-----:R-:W-:Y:S01]  /*e830*/  @!P5 IMAD R3, R140, R17, R2 ;  /* 0x000000118c03d224 */ /* 0x001fe200078e0202 */
[----:B------:R-:W-:Y:S04]  /*e840*/  BSSY B1, `(.L_x_526) ;  /* 0x0000006000017945 */ /* 0x000fe80003800000 */
[----:B------:R0:W-:Y:S01]  /*e850*/  @!P5 STG.E.U8 desc[UR36][R6.64+0xe8], R3 ;  /* 0x0000e8030600d986 */ /* 0x0001e2000c101124 */
[----:B------:R-:W-:Y:S05]  /*e860*/  @P3 BRA `(.L_x_527) ;  /* 0x00000000000c3947 */ /* 0x000fea0003800000 */
[----:B------:R-:W0:Y:S02]  /*e870*/  LDG.E.U8 R16, desc[UR36][R14.64+0xe9] ;  /* 0x0000e9240e107981 */ /* 0x000e24000c1e1100 */
[----:B0-----:R-:W-:-:S05]  /*e880*/  PRMT R3, R16, 0x8880, RZ ;  /* 0x0000888010037816 */ /* 0x001fca00000000ff */
[----:B------:R-:W-:-:S07]  /*e890*/  IMAD R2, R3, R18, RZ ;  /* 0x0000001203027224 */ /* 0x000fce00078e02ff */
.L_x_527:
[----:B------:R-:W-:Y:S05]  /*e8a0*/  BSYNC B1 ;  /* 0x0000000000017941 */ /* 0x000fea0003800000 */
.L_x_526:
[----:B------:R-:W-:Y:S01]  /*e8b0*/  @!P3 IMAD R141, R141, R17, R2 ;  /* 0x000000118d8db224 */ /* 0x000fe200078e0202 */
[----:B------:R-:W-:Y:S04]  /*e8c0*/  BSSY B1, `(.L_x_528) ;  /* 0x0000006000017945 */ /* 0x000fe80003800000 */
[----:B------:R0:W-:Y:S01]  /*e8d0*/  @!P3 STG.E.U8 desc[UR36][R6.64+0xe9], R141 ;  /* 0x0000e98d0600b986 */ /* 0x0001e2000c101124 */
[----:B------:R-:W-:Y:S05]  /*e8e0*/  @P1 BRA `(.L_x_529) ;  /* 0x00000000000c1947 */ /* 0x000fea0003800000 */
[----:B------:R-:W0:Y:S02]  /*e8f0*/  LDG.E.U8 R16, desc[UR36][R156.64+0xe8] ;  /* 0x0000e8249c107981 */ /* 0x000e24000c1e1100 */
[----:B0-----:R-:W-:-:S05]  /*e900*/  PRMT R3, R16, 0x8880, RZ ;  /* 0x0000888010037816 */ /* 0x001fca00000000ff */
[----:B------:R-:W-:-:S07]  /*e910*/  IMAD R2, R3, R18, RZ ;  /* 0x0000001203027224 */ /* 0x000fce00078e02ff */
.L_x_529:
[----:B------:R-:W-:Y:S05]  /*e920*/  BSYNC B1 ;  /* 0x0000000000017941 */ /* 0x000fea0003800000 */
.L_x_528:
[----:B0-----:R-:W-:Y:S01]  /*e930*/  @!P1 IMAD R3, R142, R17, R2 ;  /* 0x000000118e039224 */ /* 0x001fe200078e0202 */
[----:B------:R-:W-:Y:S04]  /*e940*/  BSSY B1, `(.L_x_530) ;  /* 0x0000006000017945 */ /* 0x000fe80003800000 */
[----:B------:R0:W-:Y:S01]  /*e950*/  @!P1 STG.E.U8 desc[UR36][R8.64+0xe8], R3 ;  /* 0x0000e80308009986 */ /* 0x0001e2000c101124 */
[----:B------:R-:W-:Y:S05]  /*e960*/  @P6 BRA `(.L_x_531) ;  /* 0x00000000000c6947 */ /* 0x000fea0003800000 */
[----:B------:R-:W0:Y:S02]  /*e970*/  LDG.E.U8 R16, desc[UR36][R156.64+0xe9] ;  /* 0x0000e9249c107981 */ /* 0x000e24000c1e1100 */
[----:B0-----:R-:W-:-:S05]  /*e980*/  PRMT R3, R16, 0x8880, RZ ;  /* 0x0000888010037816 */ /* 0x001fca00000000ff */
[----:B------:R-:W-:-:S07]  /*e990*/  IMAD R2, R3, R18, RZ ;  /* 0x0000001203027224 */ /* 0x000fce00078e02ff */
.L_x_531:
[----:B------:R-:W-:Y:S05]  /*e9a0*/  BSYNC B1 ;  /* 0x0000000000017941 */ /* 0x000fea0003800000 */
.L_x_530:
[----:B------:R-:W-:Y:S01]  /*e9b0*/  @!P6 IMAD R143, R143, R17, R2 ;  /* 0x000000118f8fe224 */ /* 0x000fe200078e0202 */
[----:B------:R-:W-:Y:S04]  /*e9c0*/  BSSY B1, `(.L_x_532) ;  /* 0x0000006000017945 */ /* 0x000fe80003800000 */
[----:B------:R0:W-:Y:S01]  /*e9d0*/  @!P6 STG.E.U8 desc[UR36][R8.64+0xe9], R143 ;  /* 0x0000e98f0800e986 */ /* 0x0001e2000c101124 */
[----:B------:R-:W-:Y:S05]  /*e9e0*/  @P4 BRA `(.L_x_533) ;  /* 0x00000000000c4947 */ /* 0x000fea0003800000 */
[----:B------:R-:W0:Y:S02]  /*e9f0*/  LDG.E.U8 R16, desc[UR36][R14.64+0xf0] ;  /* 0x0000f0240e107981 */ /* 0x000e24000c1e1100 */
[----:B0-----:R-:W-:-:S05]  /*ea00*/  PRMT R3, R16, 0x8880, RZ ;  /* 0x0000888010037816 */ /* 0x001fca00000000ff */
[----:B------:R-:W-:-:S07]  /*ea10*/  IMAD R2, R3, R18, RZ ;  /* 0x0000001203027224 */ /* 0x000fce00078e02ff */
.L_x_533:
[----:B------:R-:W-:Y:S05]  /*ea20*/  BSYNC B1 ;  /* 0x0000000000017941 */ /* 0x000fea0003800000 */
.L_x_532:
[----:B------:R-:W-:Y:S01]  /*ea30*/  ISETP.LT.OR P3, PT, R0, 0xf2, !P2 ;  /* 0x000000f20000780c */ /* 0x000fe20005761670 */
[----:B0-----:R-:W-:Y:S01]  /*ea40*/  @!P4 IMAD R3, R144, R17, R2 ;  /* 0x000000119003c224 */ /* 0x001fe200078e0202 */
[----:B------:R-:W-:Y:S01]  /*ea50*/  BSSY B1, `(.L_x_534) ;  /* 0x000000b000017945 */ /* 0x000fe20003800000 */
[C---:B------:R-:W-:Y:S02]  /*ea60*/  ISETP.LT.OR P1, PT, R0.reuse, 0xf1, !P0 ;  /* 0x000000f10000780c */ /* 0x040fe40004721670 */
[C---:B------:R-:W-:Y:S01]  /*ea70*/  ISETP.LT.OR P5, PT, R0.reuse, 0xf2, !P0 ;  /* 0x000000f20000780c */ /* 0x040fe200047a1670 */
[----:B------:R0:W-:Y:S01]  /*ea80*/  @!P4 STG.E.U8 desc[UR36][R6.64+0xf0], R3 ;  /* 0x0000f0030600c986 */ /* 0x0001e2000c101124 */
[C---:B------:R-:W-:Y:S02]  /*ea90*/  ISETP.LT.OR P4, PT, R0.reuse, 0xf9, !P2 ;  /* 0x000000f90000780c */ /* 0x040fe40005781670 */
[C---:B------:R-:W-:Y:S02]  /*eaa0*/  ISETP.LT.OR P2, PT, R0.reuse, 0xfa, !P2 ;  /* 0x000000fa0000780c */ /* 0x040fe40005741670 */
[----:B------:R-:W-:-:S02]  /*eab0*/  ISETP.LT.OR P6, PT, R0, 0xf9, !P0 ;  /* 0x000000f90000780c */ /* 0x000fc400047c1670 */
[----:B------:R-:W-:Y:S11]  /*eac0*/  @P3 BRA `(.L_x_535) ;  /* 0x00000000000c3947 */ /* 0x000ff60003800000 */
[----:B------:R-:W0:Y:S02]  /*ead0*/  LDG.E.U8 R16, desc[UR36][R14.64+0xf1] ;  /* 0x0000f1240e107981 */ /* 0x000e24000c1e1100 */
[----:B0-----:R-:W-:-:S05]  /*eae0*/  PRMT R3, R16, 0x8880, RZ ;  /* 0x0000888010037816 */ /* 0x001fca00000000ff */
[----:B------:R-:W-:-:S07]  /*eaf0*/  IMAD R2, R3, R18, RZ ;  /* 0x0000001203027224 */ /* 0x000fce00078e02ff */
.L_x_535:
[----:B------:R-:W-:Y:S05]  /*eb00*/  BSYNC B1 ;  /* 0x0000000000017941 */ /* 0x000fea0003800000 */
.L_x_534:
[----:B------:R-:W-:Y:S01]  /*eb10*/  @!P3 IMAD R145, R145, R17, R2 ;  /* 0x000000119191b224 */ /* 0x000fe200078e0202 */
[----:B------:R-:W-:Y:S04]  /*eb20*/  BSSY B1, `(.L_x_536) ;  /* 0x0000006000017945 */ /* 0x000fe80003800000 */
[----:B------:R0:W-:Y:S01]  /*eb30*/  @!P3 STG.E.U8 desc[UR36][R6.64+0xf1], R145 ;  /* 0x0000f1910600b986 */ /* 0x0001e2000c101124 */
[----:B------:R-:W-:Y:S05]  /*eb40*/  @P1 BRA `(.L_x_537) ;  /* 0x00000000000c1947 */ /* 0x000fea0003800000 */
[----:B------:R-:W0:Y:S02]  /*eb50*/  LDG.E.U8 R16, desc[UR36][R156.64+0xf0] ;  /* 0x0000f0249c107981 */ /* 0x000e24000c1e1100 */
[----:B0-----:R-:W-:-:S05]  /*eb60*/  PRMT R3, R16, 0x8880, RZ ;  /* 0x0000888010037816 */ /* 0x001fca00000000ff */
[----:B------:R-:W-:-:S07]  /*eb70*/  IMAD R2, R3, R18, RZ ;  /* 0x0000001203027224 */ /* 0x000fce00078e02ff */
.L_x_537:
[----:B------:R-:W-:Y:S05]  /*eb80*/  BSYNC B1 ;  /* 0x0000000000017941 */ /* 0x000fea0003800000 */
.L_x_536:
[----:B0-----:R-:W-:Y:S01]  /*eb90*/  @!P1 IMAD R3, R146, R17, R2 ;  /* 0x0000001192039224 */ /* 0x001fe200078e0202 */
[----:B------:R-:W-:Y:S04]  /*eba0*/  BSSY B1, `(.L_x_538) ;  /* 0x0000006000017945 */ /* 0x000fe80003800000 */
[----:B------:R0:W-:Y:S01]  /*ebb0*/  @!P1 STG.E.U8 desc[UR36][R8.64+0xf0], R3 ;  /* 0x0000f00308009986 */ /* 0x0001e2000c101124 */
[----:B------:R-:W-:Y:S05]  /*ebc0*/  @P5 BRA `(.L_x_539) ;  /* 0x00000000000c5947 */ /* 0x000fea0003800000 */
[----:B------:R-:W0:Y:S02]  /*ebd0*/  LDG.E.U8 R16, desc[UR36][R156.64+0xf1] ;  /* 0x0000f1249c107981 */ /* 0x000e24000c1e1100 */
[----:B0-----:R-:W-:-:S05]  /*ebe0*/  PRMT R3, R16, 0x8880, RZ ;  /* 0x0000888010037816 */ /* 0x001fca00000000ff */
[----:B------:R-:W-:-:S07]  /*ebf0*/  IMAD R2, R3, R18, RZ ;  /* 0x0000001203027224 */ /* 0x000fce00078e02ff */
.L_x_539:
[----:B------:R-:W-:Y:S05]  /*ec00*/  BSYNC B1 ;  /* 0x0000000000017941 */ /* 0x000fea0003800000 */
.L_x_538:
[----:B------:R-:W-:Y:S01]  /*ec10*/  @!P5 IMAD R147, R147, R17, R2 ;  /* 0x000000119393d224 */ /* 0x000fe200078e0202 */
[----:B------:R-:W-:Y:S04]  /*ec20*/  BSSY B1, `(.L_x_540) ;  /* 0x0000006000017945 */ /* 0x000fe80003800000 */
[----:B------:R0:W-:Y:S01]  /*ec30*/  @!P5 STG.E.U8 desc[UR36][R8.64+0xf1], R147 ;  /* 0x0000f1930800d986 */ /* 0x0001e2000c101124 */
[----:B------:R-:W-:Y:S05]  /*ec40*/  @P4 BRA `(.L_x_541) ;  /* 0x00000000000c4947 */ /* 0x000fea0003800000 */
[----:B------:R-:W0:Y:S02]  /*ec50*/  LDG.E.U8 R16, desc[UR36][R14.64+0xf8] ;  /* 0x0000f8240e107981 */ /* 0x000e24000c1e1100 */
[----:B0-----:R-:W-:-:S05]  /*ec60*/  PRMT R3, R16, 0x8880, RZ ;  /* 0x0000888010037816 */ /* 0x001fca00000000ff */
[----:B------:R-:W-:-:S07]  /*ec70*/  IMAD R2, R3, R18, RZ ;  /* 0x0000001203027224 */ /* 0x000fce00078e02ff */
.L_x_541:
[----:B------:R-:W-:Y:S05]  /*ec80*/  BSYNC B1 ;  /* 0x0000000000017941 */ /* 0x000fea0003800000 */
.L_x_540:
[----:B0-----:R-:W-:Y:S01]  /*ec90*/  @!P4 IMAD R3, R148, R17, R2 ;  /* 0x000000119403c224 */ /* 0x001fe200078e0202 */
[----:B------:R-:W-:Y:S04]  /*eca0*/  BSSY B1, `(.L_x_542) ;  /* 0x0000006000017945 */ /* 0x000fe80003800000 */
[----:B------:R0:W-:Y:S01]  /*ecb0*/  @!P4 STG.E.U8 desc[UR36][R6.64+0xf8], R3 ;  /* 0x0000f8030600c986 */ /* 0x0001e2000c101124 */
[----:B------:R-:W-:Y:S05]  /*ecc0*/  @P2 BRA `(.L_x_543) ;  /* 0x00000000000c2947 */ /* 0x000fea0003800000 */
[----:B------:R-:W0:Y:S02]  /*ecd0*/  LDG.E.U8 R16, desc[UR36][R14.64+0xf9] ;  /* 0x0000f9240e107981 */ /* 0x000e24000c1e1100 */
[----:B0-----:R-:W-:-:S05]  /*ece0*/  PRMT R3, R16, 0x8880, RZ ;  /* 0x0000888010037816 */ /* 0x001fca00000000ff */
[----:B------:R-:W-:-:S07]  /*ecf0*/  IMAD R2, R3, R18, RZ ;  /* 0x0000001203027224 */ /* 0x000fce00078e02ff */
.L_x_543:
[----:B------:R-:W-:Y:S05]  /*ed00*/  BSYNC B1 ;  /* 0x0000000000017941 */ /* 0x000fea0003800000 */
.L_x_542:
[----:B------:R-:W-:Y:S01]  /*ed10*/  @!P2 IMAD R149, R149, R17, R2 ;  /* 0x000000119595a224 */ /* 0x000fe200078e0202 */
[----:B------:R-:W-:Y:S04]  /*ed20*/  BSSY B1, `(.L_x_544) ;  /* 0x0000006000017945 */ /* 0x000fe80003800000 */
[----:B------:R0:W-:Y:S01]  /*ed30*/  @!P2 STG.E.U8 desc[UR36][R6.64+0xf9], R149 ;  /* 0x0000f9950600a986 */ /* 0x0001e2000c101124 */
[----:B------:R-:W-:Y:S05]  /*ed40*/  @P6 BRA `(.L_x_545) ;  /* 0x00000000000c6947 */ /* 0x000fea0003800000 */
[----:B------:R-:W0:Y:S02]  /*ed50*/  LDG.E.U8 R16, desc[UR36][R156.64+0xf8] ;  /* 0x0000f8249c107981 */ /* 0x000e24000c1e1100 */
[----:B0-----:R-:W-:-:S05]  /*ed60*/  PRMT R3, R16, 0x8880, RZ ;  /* 0x0000888010037816 */ /* 0x001fca00000000ff */
[----:B------:R-:W-:-:S07]  /*ed70*/  IMAD R2, R3, R18, RZ ;  /* 0x0000001203027224 */ /* 0x000fce00078e02ff */
.L_x_545:
[----:B------:R-:W-:Y:S05]  /*ed80*/  BSYNC B1 ;  /* 0x0000000000017941 */ /* 0x000fea0003800000 */
.L_x_544:
[----:B0-----:R-:W-:Y:S01]  /*ed90*/  @!P6 IMAD R3, R150, R17, R2 ;  /* 0x000000119603e224 */ /* 0x001fe200078e0202 */
[----:B------:R-:W-:Y:S01]  /*eda0*/  ISETP.LT.OR P0, PT, R0, 0xfa, !P0 ;  /* 0x000000fa0000780c */ /* 0x000fe20004701670 */
[----:B------:R-:W-:Y:S03]  /*edb0*/  BSSY B1, `(.L_x_546) ;  /* 0x0000006000017945 */ /* 0x000fe60003800000 */
[----:B------:R0:W-:Y:S09]  /*edc0*/  @!P6 STG.E.U8 desc[UR36][R8.64+0xf8], R3 ;  /* 0x0000f8030800e986 */ /* 0x0001f2000c101124 */
[----:B------:R-:W-:Y:S05]  /*edd0*/  @P0 BRA `(.L_x_547) ;  /* 0x00000000000c0947 */ /* 0x000fea0003800000 */
[----:B------:R-:W0:Y:S02]  /*ede0*/  LDG.E.U8 R16, desc[UR36][R156.64+0xf9] ;  /* 0x0000f9249c107981 */ /* 0x000e24000c1e1100 */
[----:B0-----:R-:W-:-:S05]  /*edf0*/  PRMT R3, R16, 0x8880, RZ ;  /* 0x0000888010037816 */ /* 0x001fca00000000ff */
[----:B------:R-:W-:-:S07]  /*ee00*/  IMAD R2, R3, R18, RZ ;  /* 0x0000001203027224 */ /* 0x000fce00078e02ff */
.L_x_547:
[----:B------:R-:W-:Y:S05]  /*ee10*/  BSYNC B1 ;  /* 0x0000000000017941 */ /* 0x000fea0003800000 */
.L_x_546:
[----:B------:R-:W-:Y:S01]  /*ee20*/  IMAD R151, R151, R17, R2 ;  /* 0x0000001197977224 */ /* 0x000fe200078e0202 */
[----:B------:R-:W-:Y:S06]  /*ee30*/  @P0 BRA `(.L_x_548) ;  /* 0x0000003800180947 */ /* 0x000fec0003800000 */
[----:B------:R0:W-:Y:S01]  /*ee40*/  STG.E.U8 desc[UR36][R8.64+0xf9], R151 ;  /* 0x0000f99708007986 */ /* 0x0001e2000c101124 */
[----:B------:R-:W-:Y:S05]  /*ee50*/  BRA `(.L_x_548) ;  /* 0x0000003800107947 */ /* 0x000fea0003800000 */
.L_x_35:
[----:B------:R-:W2:Y:S04]  /*ee60*/  LDL.LU R2, [R1] ;  /* 0x0000000001027983 */ /* 0x000ea80000300800 */
[----:B------:R-:W3:Y:S04]  /*ee70*/  LDL.LU R3, [R1+0xc] ;  /* 0x00000c0001037983 */ /* 0x000ee80000300800 */
[----:B------:R-:W4:Y:S04]  /*ee80*/  LDL.LU R12, [R1+0x14] ;  /* 0x00001400010c7983 */ /* 0x000f280000300800 */
[----:B------:R-:W5:Y:S04]  /*ee90*/  LDL.LU R13, [R1+0x98] ;  /* 0x00009800010d7983 */ /* 0x000f680000300800 */
        /* <DEDUP_REMOVED lines=61> */
[----:B------:R-:W5:Y:S01]  /*f270*/  LDL.LU R178, [R1+0x194] ;  /* 0x0001940001b27983 */ /* 0x000f620000300800 */
[----:B------:R-:W-:-:S03]  /*f280*/  ISETP.GE.AND P0, PT, R154, 0x1, PT ;  /* 0x000000019a00780c */ /* 0x000fc60003f06270 */
[----:B------:R-:W5:Y:S04]  /*f290*/  LDL.LU R177, [R1+0x198] ;  /* 0x0001980001b17983 */ /* 0x000f680000300800 */
[----:B------:R-:W5:Y:S04]  /*f2a0*/  LDL.LU R176, [R1+0x19c] ;  /* 0x00019c0001b07983 */ /* 0x000f680000300800 */
[----:B------:R-:W5:Y:S04]  /*f2b0*/  LDL.LU R175, [R1+0x1a0] ;  /* 0x0001a00001af7983 */ /* 0x000f680000300800 */
[----:B------:R-:W5:Y:S01]  /*f2c0*/  LDL.LU R174, [R1+0x1a4] ;  /* 0x0001a40001ae7983 */ /* 0x000f620000300800 */
[----:B------:R-:W-:-:S03]  /*f2d0*/  ISETP.LT.OR P1, PT, R0, 0x1, !P0 ;  /* 0x000000010000780c */ /* 0x000fc60004721670 */
        /* <DEDUP_REMOVED lines=13> */
[----:B--2---:R-:W-:-:S03]  /*f3b0*/  @!P1 IMAD R2, R2, R17, RZ ;  /* 0x0000001102029224 */ /* 0x004fc600078e02ff */
        /* <DEDUP_REMOVED lines=9> */
[----:B------:R0:W-:Y:S04]  /*f450*/  @!P1 STG.E.U8 desc[UR36][R4.64], R2 ;  /* 0x0000000204009986 */ /* 0x0001e8000c101124 */
[----:B0-----:R-:W3:Y:S01]  /*f460*/  LDL.LU R2, [R1+0x4] ;  /* 0x0000040001027983 */ /* 0x001ee20000300800 */
[----:B------:R-:W-:-:S02]  /*f470*/  ISETP.LT.OR P1, PT, R0, 0x2, !P0 ;  /* 0x000000020000780c */ /* 0x000fc40004721670 */
[----:B------:R-:W-:-:S11]  /*f480*/  ISETP.GE.AND P2, PT, R154, 0x9, PT ;  /* 0x000000099a00780c */ /* 0x000fd60003f46270 */
[----:B---3--:R-:W-:-:S05]  /*f490*/  @!P1 IMAD R2, R2, R17, RZ ;  /* 0x0000001102029224 */ /* 0x008fca00078e02ff */
[----:B------:R0:W-:Y:S04]  /*f4a0*/  @!P1 STG.E.U8 desc[UR36][R4.64+0x1], R2 ;  /* 0x0000010204009986 */ /* 0x0001e8000c101124 */
[----:B0-----:R-:W3:Y:S01]  /*f4b0*/  LDL.LU R2, [R1+0x8] ;  /* 0x0000080001027983 */ /* 0x001ee20000300800 */
[C---:B------:R-:W-:Y:S02]  /*f4c0*/  ISETP.LT.OR P1, PT, R0.reuse, 0x1, !P2 ;  /* 0x000000010000780c */ /* 0x040fe40005721670 */
[C---:B------:R-:W-:Y:S02]  /*f4d0*/  ISETP.LT.OR P3, PT, R0.reuse, 0x2, !P2 ;  /* 0x000000020000780c */ /* 0x040fe40005761670 */
[----:B------:R-:W-:-:S09]  /*f4e0*/  ISETP.LT.OR P4, PT, R0, 0x9, !P0 ;  /* 0x000000090000780c */ /* 0x000fd20004781670 */
[----:B---3--:R-:W-:-:S05]  /*f4f0*/  @!P1 IMAD R2, R2, R17, RZ ;  /* 0x0000001102029224 */ /* 0x008fca00078e02ff */
[----:B------:R0:W-:Y:S04]  /*f500*/  @!P1 STG.E.U8 desc[UR36][R10.64], R2 ;  /* 0x000000020a009986 */ /* 0x0001e8000c101124 */
[----:B0-----:R-:W3:Y:S01]  /*f510*/  LDL.LU R2, [R1+0x10] ;  /* 0x0000100001027983 */ /* 0x001ee20000300800 */
[----:B------:R-:W-:Y:S01]  /*f520*/  @!P3 IMAD R3, R3, R17, RZ ;  /* 0x000000110303b224 */ /* 0x000fe200078e02ff */
[C---:B------:R-:W-:Y:S02]  /*f530*/  ISETP.LT.OR P1, PT, R0.reuse, 0xa, !P0 ;  /* 0x0000000a0000780c */ /* 0x040fe40004721670 */
[C---:B------:R-:W-:Y:S02]  /*f540*/  ISETP.LT.OR P5, PT, R0.reuse, 0x9, !P2 ;  /* 0x000000090000780c */ /* 0x040fe400057a1670 */
[----:B------:R0:W-:Y:S01]  /*f550*/  @!P3 STG.E.U8 desc[UR36][R10.64+0x1], R3 ;  /* 0x000001030a00b986 */ /* 0x0001e2000c101124 */
[----:B------:R-:W-:-:S03]  /*f560*/  ISETP.LT.OR P6, PT, R0, 0xa, !P2 ;  /* 0x0000000a0000780c */ /* 0x000fc600057c1670 */
[----:B0-----:R-:W5:Y:S01]  /*f570*/  LDL.LU R3, [R1+0x18] ;  /* 0x0000180001037983 */ /* 0x001f620000300800 */
[----:B---3--:R-:W-:-:S05]  /*f580*/  @!P4 IMAD R2, R2, R17, RZ ;  /* 0x000000110202c224 */ /* 0x008fca00078e02ff */
[----:B------:R0:W-:Y:S04]  /*f590*/  @!P4 STG.E.U8 desc[UR36][R4.64+0x8], R2 ;  /* 0x000008020400c986 */ /* 0x0001e8000c101124 */
[----:B0-----:R-:W3:Y:S01]  /*f5a0*/  LDL.LU R2, [R1+0x1c] ;  /* 0x00001c0001027983 */ /* 0x001ee20000300800 */
[-C--:B----4-:R-:W-:Y:S02]  /*f5b0*/  @!P1 IMAD R12, R12, R17.reuse, RZ ;  /* 0x000000110c0c9224 */ /* 0x090fe400078e02ff */
[----:B-----5:R-:W-:-:S03]  /*f5c0*/  @!P5 IMAD R3, R3, R17, RZ ;  /* 0x000000110303d224 */ /* 0x020fc600078e02ff */
[----:B------:R0:W-:Y:S04]  /*f5d0*/  @!P1 STG.E.U8 desc[UR36][R4.64+0x9], R12 ;  /* 0x0000090c04009986 */ /* 0x0001e8000c101124 */
[----:B------:R1:W-:Y:S04]  /*f5e0*/  @!P5 STG.E.U8 desc[UR36][R10.64+0x8], R3 ;  /* 0x000008030a00d986 */ /* 0x0003e8000c101124 */
[----:B0-----:R-:W4:Y:S04]  /*f5f0*/  LDL.LU R12, [R1+0x28] ;  /* 0x00002800010c7983 */ /* 0x001f280000300800 */
[----:B-1----:R-:W5:Y:S01]  /*f600*/  LDL.LU R3, [R1+0x20] ;  /* 0x0000200001037983 */ /* 0x002f620000300800 */
[----:B---3--:R-:W-:-:S05]  /*f610*/  @!P6 IMAD R2, R2, R17, RZ ;  /* 0x000000110202e224 */ /* 0x008fca00078e02ff */
[----:B------:R0:W-:Y:S04]  /*f620*/  @!P6 STG.E.U8 desc[UR36][R10.64+0x9], R2 ;  /* 0x000009020a00e986 */ /* 0x0001e8000c101124 */
[----:B0-----:R-:W3:Y:S01]  /*f630*/  LDL.LU R2, [R1+0x24] ;  /* 0x0000240001027983 */ /* 0x001ee20000300800 */
[C---:B------:R-:W-:Y:S02]  /*f640*/  ISETP.LT.OR P3, PT, R0.reuse, 0x11, !P0 ;  /* 0x000000110000780c */ /* 0x040fe40004761670 */
[----:B------:R-:W-:-:S11]  /*f650*/  ISETP.LT.OR P4, PT, R0, 0x12, !P0 ;  /* 0x000000120000780c */ /* 0x000fd60004781670 */
[----:B-----5:R-:W-:-:S05]  /*f660*/  @!P3 IMAD R3, R3, R17, RZ ;  /* 0x000000110303b224 */ /* 0x020fca00078e02ff */
[----:B------:R0:W-:Y:S04]  /*f670*/  @!P3 STG.E.U8 desc[UR36][R4.64+0x10], R3 ;  /* 0x000010030400b986 */ /* 0x0001e8000c101124 */
[----:B0-----:R-:W5:Y:S01]  /*f680*/  LDL.LU R3, [R1+0x2c] ;  /* 0x00002c0001037983 */ /* 0x001f620000300800 */
[----:B---3--:R-:W-:-:S05]  /*f690*/  @!P4 IMAD R2, R2, R17, RZ ;  /* 0x000000110202c224 */ /* 0x008fca00078e02ff */
[----:B------:R0:W-:Y:S04]  /*f6a0*/  @!P4 STG.E.U8 desc[UR36][R4.64+0x11], R2 ;  /* 0x000011020400c986 */ /* 0x0001e8000c101124 */
[----:B0-----:R-:W3:Y:S01]  /*f6b0*/  LDL.LU R2, [R1+0x30] ;  /* 0x0000300001027983 */ /* 0x001ee20000300800 */
[C---:B------:R-:W-:Y:S02]  /*f6c0*/  ISETP.LT.OR P1, PT, R0.reuse, 0x11, !P2 ;  /* 0x000000110000780c */ /* 0x040fe40005721670 */
[C---:B------:R-:W-:Y:S02]  /*f6d0*/  ISETP.LT.OR P5, PT, R0.reuse, 0x12, !P2 ;  /* 0x000000120000780c */ /* 0x040fe400057a1670 */
[----:B------:R-:W-:-:S09]  /*f6e0*/  ISETP.LT.OR P6, PT, R0, 0x19, !P0 ;  /* 0x000000190000780c */ /* 0x000fd200047c1670 */
        /* <DEDUP_REMOVED lines=43> */
[----:B-----5:R-:W-:-:S05]  /*f9a0*/  @!P6 IMAD R3, R3, R17, RZ ;  /* 0x000000110303e224 */ /* 0x020fca00078e02ff */
[----:B------:R0:W-:Y:S04]  /*f9b0*/  @!P6 STG.E.U8 desc[UR36][R4.64+0x29], R3 ;  /* 0x000029030400e986 */ /* 0x0001e8000c101124 */
[----:B0-----:R-:W5:Y:S01]  /*f9c0*/  LDL.LU R3, [R1+0x5c] ;  /* 0x00005c0001037983 */ /* 0x001f620000300800 */
        /* <DEDUP_REMOVED lines=48> */
[----:B------:R-:W-:-:S13]  /*fcd0*/  ISETP.LT.OR P5, PT, R0, 0x42, !P2 ;  /* 0x000000420000780c */ /* 0x000fda00057a1670 */
[----:B----4-:R-:W-:-:S05]  /*fce0*/  @!P5 IMAD R12, R12, R17, RZ ;  /* 0x000000110c0cd224 */ /* 0x010fca00078e02ff */
[----:B------:R-:W-:Y:S01]  /*fcf0*/  @!P5 STG.E.U8 desc[UR36][R10.64+0x41], R12 ;  /* 0x0000410c0a00d986 */ /* 0x000fe2000c101124 */
[----:B---3--:R-:W-:-:S05]  /*fd00*/  @!P4 IMAD R2, R2, R17, RZ ;  /* 0x000000110202c224 */ /* 0x008fca00078e02ff */
[----:B------:R0:W-:Y:S04]  /*fd10*/  @!P4 STG.E.U8 desc[UR36][R10.64+0x40], R2 ;  /* 0x000040020a00c986 */ /* 0x0001e8000c101124 */
[----:B0-----:R-:W3:Y:S04]  /*fd20*/  LDL.LU R2, [R1+0x90] ;  /* 0x0000900001027983 */ /* 0x001ee80000300800 */
[----:B------:R-:W4:Y:S01]  /*fd30*/  LDL.LU R12, [R1+0xac] ;  /* 0x0000ac00010c7983 */ /* 0x000f220000300800 */
[C---:B------:R-:W-:Y:S02]  /*fd40*/  ISETP.LT.OR P6, PT, R0.reuse, 0x49, !P0 ;  /* 0x000000490000780c */ /* 0x040fe400047c1670 */
[----:B------:R-:W-:-:S02]  /*fd50*/  ISETP.LT.OR P1, PT, R0, 0x4a, !P0 ;  /* 0x0000004a0000780c */ /* 0x000fc40004721670 */
[C---:B------:R-:W-:Y:S02]  /*fd60*/  ISETP.LT.OR P3, PT, R0.reuse, 0x49, !P2 ;  /* 0x000000490000780c */ /* 0x040fe40005761670 */
[C---:B------:R-:W-:Y:S02]  /*fd70*/  ISETP.LT.OR P4, PT, R0.reuse, 0x4a, !P2 ;  /* 0x0000004a0000780c */ /* 0x040fe40005781670 */
[----:B------:R-:W-:-:S07]  /*fd80*/  ISETP.LT.OR P5, PT, R0, 0x51, !P0 ;  /* 0x000000510000780c */ /* 0x000fce00047a1670 */
[----:B-----5:R-:W-:-:S05]  /*fd90*/  @!P1 IMAD R3, R3, R17, RZ ;  /* 0x0000001103039224 */ /* 0x020fca00078e02ff */
[----:B------:R4:W-:Y:S01]  /*fda0*/  @!P1 STG.E.U8 desc[UR36][R4.64+0x49], R3 ;  /* 0x0000490304009986 */ /* 0x0009e2000c101124 */
[----:B------:R-:W-:Y:S01]  /*fdb0*/  ISETP.LT.OR P1, PT, R0, 0x51, !P2 ;  /* 0x000000510000780c */ /* 0x000fe20005721670 */
[-C--:B------:R-:W-:Y:S02]  /*fdc0*/  @!P3 IMAD R13, R13, R17.reuse, RZ ;  /* 0x000000110d0db224 */ /* 0x080fe400078e02ff */
[-C--:B------:R-:W-:Y:S02]  /*fdd0*/  @!P4 IMAD R15, R15, R17.reuse, RZ ;  /* 0x000000110f0fc224 */ /* 0x080fe400078e02ff */
[----:B------:R-:W-:-:S08]  /*fde0*/  @!P5 IMAD R21, R21, R17, RZ ;  /* 0x000000111515d224 */ /* 0x000fd000078e02ff */
[-C--:B------:R-:W-:Y:S02]  /*fdf0*/  @!P1 IMAD R153, R153, R17.reuse, RZ ;  /* 0x0000001199999224 */ /* 0x080fe400078e02ff */
[----:B---3--:R-:W-:-:S05]  /*fe00*/  @!P6 IMAD R2, R2, R17, RZ ;  /* 0x000000110202e224 */ /* 0x008fca00078e02ff */
[----:B------:R-:W-:Y:S01]  /*fe10*/  @!P6 STG.E.U8 desc[UR36][R4.64+0x48], R2 ;  /* 0x000048020400e986 */ /* 0x000fe2000c101124 */
[----:B------:R-:W-:-:S03]  /*fe20*/  ISETP.LT.OR P6, PT, R0, 0x52, !P0 ;  /* 0x000000520000780c */ /* 0x000fc600047c1670 */
[----:B------:R0:W-:Y:S01]  /*fe30*/  @!P3 STG.E.U8 desc[UR36][R10.64+0x48], R13 ;  /* 0x0000480d0a00b986 */ /* 0x0001e2000c101124 */
[----:B------:R-:W-:-:S03]  /*fe40*/  ISETP.LT.OR P3, PT, R0, 0x52, !P2 ;  /* 0x000000520000780c */ /* 0x000fc60005761670 */
[----:B------:R1:W-:Y:S01]  /*fe50*/  @!P4 STG.E.U8 desc[UR36][R10.64+0x49], R15 ;  /* 0x0000490f0a00c986 */ /* 0x0003e2000c101124 */
[----:B------:R-:W-:-:S05]  /*fe60*/  ISETP.LT.OR P4, PT, R0, 0x59, !P0 ;  /* 0x000000590000780c */ /* 0x000fca0004781670 */
[----:B------:R-:W-:Y:S01]  /*fe70*/  @!P6 IMAD R23, R23, R17, RZ ;  /* 0x000000111717e224 */ /* 0x000fe200078e02ff */
[----:B------:R3:W-:Y:S01]  /*fe80*/  @!P5 STG.E.U8 desc[UR36][R4.64+0x50], R21 ;  /* 0x000050150400d986 */ /* 0x0007e2000c101124 */
[----:B------:R-:W-:-:S03]  /*fe90*/  ISETP.LT.OR P5, PT, R0, 0x5a, !P0 ;  /* 0x0000005a0000780c */ /* 0x000fc600047a1670 */
[----:B------:R5:W-:Y:S01]  /*fea0*/  @!P6 STG.E.U8 desc[UR36][R4.64+0x51], R23 ;  /* 0x000051170400e986 */ /* 0x000be2000c101124 */
[----:B------:R-:W-:-:S03]  /*feb0*/  ISETP.LT.OR P6, PT, R0, 0x59, !P2 ;  /* 0x000000590000780c */ /* 0x000fc600057c1670 */
[----:B------:R-:W-:Y:S01]  /*fec0*/  @!P1 STG.E.U8 desc[UR36][R10.64+0x50], R153 ;  /* 0x000050990a009986 */ /* 0x000fe2000c101124 */
[----:B------:R-:W-:Y:S01]  /*fed0*/  ISETP.LT.OR P1, PT, R0, 0x5a, !P2 ;  /* 0x0000005a0000780c */ /* 0x000fe20005721670 */
[-C--:B----4-:R-:W-:Y:S02]  /*fee0*/  @!P3 IMAD R3, R12, R17.reuse, RZ ;  /* 0x000000110c03b224 */ /* 0x090fe400078e02ff */
[-C--:B0-----:R-:W-:Y:S02]  /*fef0*/  @!P4 IMAD R13, R235, R17.reuse, RZ ;  /* 0x00000011eb0dc224 */ /* 0x081fe400078e02ff */
[-C--:B-1----:R-:W-:Y:S01]  /*ff00*/  @!P5 IMAD R15, R234, R17.reuse, RZ ;  /* 0x00000011ea0fd224 */ /* 0x082fe200078e02ff */
[----:B------:R0:W-:Y:S03]  /*ff10*/  @!P3 STG.E.U8 desc[UR36][R10.64+0x51], R3 ;  /* 0x000051030a00b986 */ /* 0x0001e6000c101124 */
[----:B---3--:R-:W-:Y:S01]  /*ff20*/  @!P6 IMAD R21, R233, R17, RZ ;  /* 0x00000011e915e224 */ /* 0x008fe200078e02ff */
[----:B------:R1:W-:Y:S01]  /*ff30*/  @!P4 STG.E.U8 desc[UR36][R4.64+0x58], R13 ;  /* 0x0000580d0400c986 */ /* 0x0003e2000c101124 */
[----:B------:R-:W-:-:S02]  /*ff40*/  ISETP.LT.OR P3, PT, R0, 0x61, !P0 ;  /* 0x000000610000780c */ /* 0x000fc40004761670 */
[----:B-----5:R-:W-:Y:S01]  /*ff50*/  @!P1 IMAD R23, R232, R17, RZ ;  /* 0x00000011e8179224 */ /* 0x020fe200078e02ff */
[C---:B------:R-:W-:Y:S01]  /*ff60*/  ISETP.LT.OR P4, PT, R0.reuse, 0x62, !P0 ;  /* 0x000000620000780c */ /* 0x040fe20004781670 */
[----:B------:R3:W-:Y:S01]  /*ff70*/  @!P5 STG.E.U8 desc[UR36][R4.64+0x59], R15 ;  /* 0x0000590f0400d986 */ /* 0x0007e2000c101124 */
[----:B------:R-:W-:-:S03]  /*ff80*/  ISETP.LT.OR P5, PT, R0, 0x61, !P2 ;  /* 0x000000610000780c */ /* 0x000fc600057a1670 */
[----:B------:R4:W-:Y:S01]  /*ff90*/  @!P6 STG.E.U8 desc[UR36][R10.64+0x58], R21 ;  /* 0x000058150a00e986 */ /* 0x0009e2000c101124 */
[----:B------:R-:W-:-:S03]  /*ffa0*/  ISETP.LT.OR P6, PT, R0, 0x62, !P2 ;  /* 0x000000620000780c */ /* 0x000fc600057c1670 */
[----:B------:R-:W-:Y:S01]  /*ffb0*/  @!P1 STG.E.U8 desc[UR36][R10.64+0x59], R23 ;  /* 0x000059170a009986 */ /* 0x000fe2000c101124 */
[----:B------:R-:W-:Y:S01]  /*ffc0*/  ISETP.LT.OR P1, PT, R0, 0x69, !P0 ;  /* 0x000000690000780c */ /* 0x000fe20004721670 */
[-C--:B0-----:R-:W-:Y:S02]  /*ffd0*/  @!P3 IMAD R3, R231, R17.reuse, RZ ;  /* 0x00000011e703b224 */ /* 0x081fe400078e02ff */
[-C--:B-1----:R-:W-:Y:S02]  /*ffe0*/  @!P4 IMAD R13, R230, R17.reuse, RZ ;  /* 0x00000011e60dc224 */ /* 0x082fe400078e02ff */
[-C--:B---3--:R-:W-:Y:S01]  /*fff0*/  @!P5 IMAD R15, R229, R17.reuse, RZ ;  /* 0x00000011e50fd224 */ /* 0x088fe200078e02ff */
[----:B------:R0:W-:Y:S03]  /*10000*/  @!P3 STG.E.U8 desc[UR36][R4.64+0x60], R3 ;  /* 0x000060030400b986 */ /* 0x0001e6000c101124 */
[----:B----4-:R-:W-:Y:S01]  /*10010*/  @!P6 IMAD R21, R228, R17, RZ ;  /* 0x00000011e415e224 */ /* 0x010fe200078e02ff */
[----:B------:R1:W-:Y:S01]  /*10020*/  @!P4 STG.E.U8 desc[UR36][R4.64+0x61], R13 ;  /* 0x0000610d0400c986 */ /* 0x0003e2000c101124 */
[----:B------:R-:W-:-:S02]  /*10030*/  ISETP.LT.OR P3, PT, R0, 0x6a, !P0 ;  /* 0x0000006a0000780c */ /* 0x000fc40004761670 */
[----:B------:R-:W-:Y:S01]  /*10040*/  @!P1 IMAD R153, R227, R17, RZ ;  /* 0x00000011e3999224 */ /* 0x000fe200078e02ff */
        /* <DEDUP_REMOVED lines=131> */
[-C--:B----4-:R-:W-:Y:S01]  /*10880*/  @!P6 IMAD R21, R183, R17.reuse, RZ ;  /* 0x00000011b715e224 */ /* 0x090fe200078e02ff */
[----:B------:R1:W-:Y:S03]  /*10890*/  @!P4 STG.E.U8 desc[UR36][R10.64+0xb8], R13 ;  /* 0x0000b80d0a00c986 */ /* 0x0003e6000c101124 */
[----:B------:R-:W-:Y:S01]  /*108a0*/  @!P1 IMAD R23, R182, R17, RZ ;  /* 0x00000011b6179224 */ /* 0x000fe200078e02ff */
[C---:B------:R-:W-:Y:S01]  /*108b0*/  ISETP.LT.OR P3, PT, R0.reuse, 0xc1, !P2 ;  /* 0x000000c10000780c */ /* 0x040fe20005761670 */
[----:B------:R3:W-:Y:S01]  /*108c0*/  @!P5 STG.E.U8 desc[UR36][R10.64+0xb9], R15 ;  /* 0x0000b90f0a00d986 */ /* 0x0007e2000c101124 */
[----:B------:R-:W-:-:S02]  /*108d0*/  ISETP.LT.OR P4, PT, R0, 0xc2, !P2 ;  /* 0x000000c20000780c */ /* 0x000fc40005781670 */
[C---:B------:R-:W-:Y:S01]  /*108e0*/  ISETP.LT.OR P5, PT, R0.reuse, 0xc9, !P0 ;  /* 0x000000c90000780c */ /* 0x040fe200047a1670 */
[----:B------:R4:W-:Y:S01]  /*108f0*/  @!P6 STG.E.U8 desc[UR36][R4.64+0xc0], R21 ;  /* 0x0000c0150400e986 */ /* 0x0009e2000c101124 */
[----:B------:R-:W-:-:S03]  /*10900*/  ISETP.LT.OR P6, PT, R0, 0xca, !P0 ;  /* 0x000000ca0000780c */ /* 0x000fc600047c1670 */
[----:B------:R-:W-:Y:S01]  /*10910*/  @!P1 STG.E.U8 desc[UR36][R4.64+0xc1], R23 ;  /* 0x0000c11704009986 */ /* 0x000fe2000c101124 */
[----:B------:R-:W-:-:S03]  /*10920*/  ISETP.LT.OR P1, PT, R0, 0xc9, !P2 ;  /* 0x000000c90000780c */ /* 0x000fc60005721670 */
[-C--:B0-----:R-:W-:Y:S02]  /*10930*/  @!P3 IMAD R3, R181, R17.reuse, RZ ;  /* 0x00000011b503b224 */ /* 0x081fe400078e02ff */
[-C--:B-1----:R-:W-:Y:S02]  /*10940*/  @!P4 IMAD R13, R180, R17.reuse, RZ ;  /* 0x00000011b40dc224 */ /* 0x082fe400078e02ff */
[-C--:B---3--:R-:W-:Y:S02]  /*10950*/  @!P5 IMAD R15, R179, R17.reuse, RZ ;  /* 0x00000011b30fd224 */ /* 0x088fe400078e02ff */
[-C--:B----4-:R-:W-:Y:S01]  /*10960*/  @!P6 IMAD R21, R178, R17.reuse, RZ ;  /* 0x00000011b215e224 */ /* 0x090fe200078e02ff */
[----:B------:R0:W-:Y:S03]  /*10970*/  @!P3 STG.E.U8 desc[UR36][R10.64+0xc0], R3 ;  /* 0x0000c0030a00b986 */ /* 0x0001e6000c101124 */
[----:B------:R-:W-:Y:S01]  /*10980*/  @!P1 IMAD R153, R177, R17, RZ ;  /* 0x00000011b1999224 */ /* 0x000fe200078e02ff */
[----:B------:R1:W-:Y:S01]  /*10990*/  @!P4 STG.E.U8 desc[UR36][R10.64+0xc1], R13 ;  /* 0x0000c10d0a00c986 */ /* 0x0003e2000c101124 */
[----:B------:R-:W-:-:S02]  /*109a0*/  ISETP.LT.OR P3, PT, R0, 0xca, !P2 ;  /* 0x000000ca0000780c */ /* 0x000fc40005761670 */
        /* <DEDUP_REMOVED lines=33> */
[----:B------:R4:W-:Y:S04]  /*10bc0*/  @!P6 STG.E.U8 desc[UR36][R10.64+0xd9], R21 ;  /* 0x0000d9150a00e986 */ /* 0x0009e8000c101124 */
[----:B------:R-:W-:Y:S01]  /*10bd0*/  @!P1 STG.E.U8 desc[UR36][R4.64+0xe0], R153 ;  /* 0x0000e09904009986 */ /* 0x000fe2000c101124 */
[C---:B------:R-:W-:Y:S02]  /*10be0*/  ISETP.LT.OR P1, PT, R0.reuse, 0xea, !P0 ;  /* 0x000000ea0000780c */ /* 0x040fe40004721670 */
[----:B------:R-:W-:Y:S01]  /*10bf0*/  ISETP.LT.OR P6, PT, R0, 0xe9, !P0 ;  /* 0x000000e90000780c */ /* 0x000fe200047c1670 */
[-C--:B0-----:R-:W-:Y:S02]  /*10c00*/  @!P3 IMAD R3, R166, R17.reuse, RZ ;  /* 0x00000011a603b224 */ /* 0x081fe400078e02ff */
[----:B-1----:R-:W-:-:S02]  /*10c10*/  @!P4 IMAD R13, R165, R17, RZ ;  /* 0x00000011a50dc224 */ /* 0x002fc400078e02ff */
[----:B---3--:R-:W-:Y:S01]  /*10c20*/  @!P5 IMAD R15, R164, R17, RZ ;  /* 0x00000011a40fd224 */ /* 0x008fe200078e02ff */
[----:B------:R0:W-:Y:S01]  /*10c30*/  @!P3 STG.E.U8 desc[UR36][R4.64+0xe1], R3 ;  /* 0x0000e1030400b986 */ /* 0x0001e2000c101124 */
[----:B------:R-:W-:-:S04]  /*10c40*/  ISETP.LT.OR P3, PT, R0, 0xe9, !P2 ;  /* 0x000000e90000780c */ /* 0x000fc80005761670 */
[-C--:B------:R-:W-:Y:S01]  /*10c50*/  @!P1 IMAD R23, R162, R17.reuse, RZ ;  /* 0x00000011a2179224 */ /* 0x080fe200078e02ff */
[----:B------:R2:W-:Y:S01]  /*10c60*/  @!P4 STG.E.U8 desc[UR36][R10.64+0xe0], R13 ;  /* 0x0000e00d0a00c986 */ /* 0x0005e2000c101124 */
[----:B----4-:R-:W-:Y:S01]  /*10c70*/  @!P6 IMAD R21, R163, R17, RZ ;  /* 0x00000011a315e224 */ /* 0x010fe200078e02ff */
[C---:B------:R-:W-:Y:S02]  /*10c80*/  ISETP.LT.OR P4, PT, R0.reuse, 0xea, !P2 ;  /* 0x000000ea0000780c */ /* 0x040fe40005781670 */
[----:B------:R1:W-:Y:S01]  /*10c90*/  @!P5 STG.E.U8 desc[UR36][R10.64+0xe1], R15 ;  /* 0x0000e10f0a00d986 */ /* 0x0003e2000c101124 */
[----:B------:R-:W-:-:S03]  /*10ca0*/  ISETP.LT.OR P5, PT, R0, 0xf1, !P0 ;  /* 0x000000f10000780c */ /* 0x000fc600047a1670 */
[----:B------:R-:W-:Y:S01]  /*10cb0*/  @!P1 STG.E.U8 desc[UR36][R4.64+0xe9], R23 ;  /* 0x0000e91704009986 */ /* 0x000fe2000c101124 */
[----:B------:R-:W-:-:S03]  /*10cc0*/  ISETP.LT.OR P1, PT, R0, 0xf2, !P0 ;  /* 0x000000f20000780c */ /* 0x000fc60004721670 */
[----:B------:R3:W-:Y:S01]  /*10cd0*/  @!P6 STG.E.U8 desc[UR36][R4.64+0xe8], R21 ;  /* 0x0000e8150400e986 */ /* 0x0007e2000c101124 */
[----:B------:R-:W-:Y:S01]  /*10ce0*/  ISETP.LT.OR P6, PT, R0, 0xf1, !P2 ;  /* 0x000000f10000780c */ /* 0x000fe200057c1670 */
[-C--:B0-----:R-:W-:Y:S02]  /*10cf0*/  @!P3 IMAD R3, R161, R17.reuse, RZ ;  /* 0x00000011a103b224 */ /* 0x081fe400078e02ff */
[-C--:B--2---:R-:W-:Y:S02]  /*10d00*/  @!P4 IMAD R13, R160, R17.reuse, RZ ;  /* 0x00000011a00dc224 */ /* 0x084fe400078e02ff */
[-C--:B-1----:R-:W-:Y:S01]  /*10d10*/  @!P5 IMAD R15, R159, R17.reuse, RZ ;  /* 0x000000119f0fd224 */ /* 0x082fe200078e02ff */
[----:B------:R0:W-:Y:S01]  /*10d20*/  @!P3 STG.E.U8 desc[UR36][R10.64+0xe8], R3 ;  /* 0x0000e8030a00b986 */ /* 0x0001e2000c101124 */
[----:B------:R-:W-:Y:S02]  /*10d30*/  ISETP.LT.OR P3, PT, R0, 0xf2, !P2 ;  /* 0x000000f20000780c */ /* 0x000fe40005761670 */
[-C--:B---3--:R-:W-:Y:S01]  /*10d40*/  @!P1 IMAD R21, R158, R17.reuse, RZ ;  /* 0x000000119e159224 */ /* 0x088fe200078e02ff */
[----:B------:R1:W-:Y:S03]  /*10d50*/  @!P4 STG.E.U8 desc[UR36][R10.64+0xe9], R13 ;  /* 0x0000e90d0a00c986 */ /* 0x0003e6000c101124 */
[----:B------:R-:W-:Y:S01]  /*10d60*/  @!P6 IMAD R23, R157, R17, RZ ;  /* 0x000000119d17e224 */ /* 0x000fe200078e02ff */
[C---:B------:R-:W-:Y:S01]  /*10d70*/  ISETP.LT.OR P4, PT, R0.reuse, 0xf9, !P0 ;  /* 0x000000f90000780c */ /* 0x040fe20004781670 */
[----:B------:R-:W-:Y:S01]  /*10d80*/  @!P1 STG.E.U8 desc[UR36][R4.64+0xf1], R21 ;  /* 0x0000f11504009986 */ /* 0x000fe2000c101124 */
[----:B------:R-:W-:-:S02]  /*10d90*/  ISETP.LT.OR P0, PT, R0, 0xfa, !P0 ;  /* 0x000000fa0000780c */ /* 0x000fc40004701670 */
[----:B------:R-:W-:Y:S01]  /*10da0*/  ISETP.GE.AND P1, PT, R154, 0x81, PT ;  /* 0x000000819a00780c */ /* 0x000fe20003f26270 */
[----:B------:R2:W-:Y:S01]  /*10db0*/  @!P5 STG.E.U8 desc[UR36][R4.64+0xf0], R15 ;  /* 0x0000f00f0400d986 */ /* 0x0005e2000c101124 */
[C---:B------:R-:W-:Y:S02]  /*10dc0*/  ISETP.LT.OR P5, PT, R0.reuse, 0xf9, !P2 ;  /* 0x000000f90000780c */ /* 0x040fe400057a1670 */
[C---:B------:R-:W-:Y:S01]  /*10dd0*/  ISETP.LT.OR P2, PT, R0.reuse, 0xfa, !P2 ;  /* 0x000000fa0000780c */ /* 0x040fe20005741670 */
[----:B------:R3:W-:Y:S01]  /*10de0*/  @!P6 STG.E.U8 desc[UR36][R10.64+0xf0], R23 ;  /* 0x0000f0170a00e986 */ /* 0x0007e2000c101124 */
[----:B------:R-:W-:Y:S01]  /*10df0*/  ISETP.LT.OR P6, PT, R0, 0x1, !P1 ;  /* 0x000000010000780c */ /* 0x000fe20004fc1670 */
[-C--:B0-----:R-:W-:Y:S02]  /*10e00*/  @!P3 IMAD R3, R156, R17.reuse, RZ ;  /* 0x000000119c03b224 */ /* 0x081fe400078e02ff */
[-C--:B-1----:R-:W-:Y:S02]  /*10e10*/  @!P4 IMAD R13, R152, R17.reuse, RZ ;  /* 0x00000011980dc224 */ /* 0x082fe400078e02ff */
[----:B------:R-:W-:Y:S01]  /*10e20*/  @!P0 IMAD R153, R22, R17, RZ ;  /* 0x0000001116998224 */ /* 0x000fe200078e02ff */
[----:B------:R0:W-:Y:S01]  /*10e30*/  @!P3 STG.E.U8 desc[UR36][R10.64+0xf1], R3 ;  /* 0x0000f1030a00b986 */ /* 0x0001e2000c101124 */
[----:B------:R-:W-:-:S02]  /*10e40*/  ISETP.GE.AND P3, PT, R154, 0x89, PT ;  /* 0x000000899a00780c */ /* 0x000fc40003f66270 */
[-C--:B--2---:R-:W-:Y:S02]  /*10e50*/  @!P5 IMAD R15, R20, R17.reuse, RZ ;  /* 0x00000011140fd224 */ /* 0x084fe400078e02ff */
[-C--:B------:R-:W-:Y:S01]  /*10e60*/  @!P2 IMAD R21, R14, R17.reuse, RZ ;  /* 0x000000110e15a224 */ /* 0x080fe200078e02ff */
[----:B------:R-:W-:Y:S01]  /*10e70*/  @!P0 STG.E.U8 desc[UR36][R4.64+0xf9], R153 ;  /* 0x0000f99904008986 */ /* 0x000fe2000c101124 */
[----:B---3--:R-:W-:Y:S01]  /*10e80*/  @!P6 IMAD R23, R24, R17, RZ ;  /* 0x000000111817e224 */ /* 0x008fe200078e02ff */
[C---:B------:R-:W-:Y:S02]  /*10e90*/  ISETP.LT.OR P0, PT, R0.reuse, 0x2, !P1 ;  /* 0x000000020000780c */ /* 0x040fe40004f01670 */
[----:B------:R1:W-:Y:S01]  /*10ea0*/  @!P4 STG.E.U8 desc[UR36][R4.64+0xf8], R13 ;  /* 0x0000f80d0400c986 */ /* 0x0003e2000c101124 */
[----:B------:R-:W-:-:S03]  /*10eb0*/  ISETP.LT.OR P4, PT, R0, 0x1, !P3 ;  /* 0x000000010000780c */ /* 0x000fc60005f81670 */
[----:B------:R-:W-:Y:S01]  /*10ec0*/  @!P5 STG.E.U8 desc[UR36][R10.64+0xf8], R15 ;  /* 0x0000f80f0a00d986 */ /* 0x000fe2000c101124 */
[----:B------:R-:W-:-:S03]  /*10ed0*/  ISETP.LT.OR P5, PT, R0, 0x2, !P3 ;  /* 0x000000020000780c */ /* 0x000fc60005fa1670 */
[----:B------:R-:W-:Y:S01]  /*10ee0*/  @!P2 STG.E.U8 desc[UR36][R10.64+0xf9], R21 ;  /* 0x0000f9150a00a986 */ /* 0x000fe2000c101124 */
[----:B------:R-:W-:-:S03]  /*10ef0*/  ISETP.LT.OR P2, PT, R0, 0x9, !P1 ;  /* 0x000000090000780c */ /* 0x000fc60004f41670 */
[----:B------:R-:W-:Y:S01]  /*10f00*/  @!P6 STG.E.U8 desc[UR36][R6.64], R23 ;  /* 0x000000170600e986 */ /* 0x000fe2000c101124 */
[----:B------:R-:W-:Y:S01]  /*10f10*/  ISETP.LT.OR P6, PT, R0, 0xa, !P1 ;  /* 0x0000000a0000780c */ /* 0x000fe20004fc1670 */
[-C--:B------:R-:W-:Y:S02]  /*10f20*/  @!P0 IMAD R25, R25, R17.reuse, RZ ;  /* 0x0000001119198224 */ /* 0x080fe400078e02ff */
[-C--:B0-----:R-:W-:Y:S02]  /*10f30*/  @!P4 IMAD R3, R26, R17.reuse, RZ ;  /* 0x000000111a03c224 */ /* 0x081fe400078e02ff */
[-C--:B------:R-:W-:Y:S01]  /*10f40*/  @!P5 IMAD R27, R27, R17.reuse, RZ ;  /* 0x000000111b1bd224 */ /* 0x080fe200078e02ff */
[----:B------:R-:W-:Y:S03]  /*10f50*/  @!P0 STG.E.U8 desc[UR36][R6.64+0x1], R25 ;  /* 0x0000011906008986 */ /* 0x000fe6000c101124 */
[----:B-1----:R-:W-:Y:S01]  /*10f60*/  @!P2 IMAD R5, R28, R17, RZ ;  /* 0x000000111c05a224 */ /* 0x002fe200078e02ff */
[----:B------:R0:W-:Y:S01]  /*10f70*/  @!P4 STG.E.U8 desc[UR36][R8.64], R3 ;  /* 0x000000030800c986 */ /* 0x0001e2000c101124 */
[----:B------:R-:W-:-:S02]  /*10f80*/  ISETP.LT.OR P0, PT, R0, 0xa, !P3 ;  /* 0x0000000a0000780c */ /* 0x000fc40005f01670 */
[----:B------:R-:W-:Y:S01]  /*10f90*/  @!P6 IMAD R29, R29, R17, RZ ;  /* 0x000000111d1de224 */ /* 0x000fe200078e02ff */
[C---:B------:R-:W-:Y:S01]  /*10fa0*/  ISETP.LT.OR P4, PT, R0.reuse, 0x9, !P3 ;  /* 0x000000090000780c */ /* 0x040fe20005f81670 */
[----:B------:R-:W-:Y:S01]  /*10fb0*/  @!P5 STG.E.U8 desc[UR36][R8.64+0x1], R27 ;  /* 0x0000011b0800d986 */ /* 0x000fe2000c101124 */
[----:B------:R-:W-:-:S03]  /*10fc0*/  ISETP.LT.OR P5, PT, R0, 0x11, !P1 ;  /* 0x000000110000780c */ /* 0x000fc60004fa1670 */
[----:B------:R1:W-:Y:S01]  /*10fd0*/  @!P2 STG.E.U8 desc[UR36][R6.64+0x8], R5 ;  /* 0x000008050600a986 */ /* 0x0003e2000c101124 */
[----:B------:R-:W-:-:S03]  /*10fe0*/  ISETP.LT.OR P2, PT, R0, 0x12, !P1 ;  /* 0x000000120000780c */ /* 0x000fc60004f41670 */
[----:B------:R-:W-:Y:S01]  /*10ff0*/  @!P6 STG.E.U8 desc[UR36][R6.64+0x9], R29 ;  /* 0x0000091d0600e986 */ /* 0x000fe2000c101124 */
[----:B------:R-:W-:Y:S01]  /*11000*/  ISETP.LT.OR P6, PT, R0, 0x11, !P3 ;  /* 0x000000110000780c */ /* 0x000fe20005fc1670 */
[-C--:B------:R-:W-:Y:S02]  /*11010*/  @!P0 IMAD R31, R31, R17.reuse, RZ ;  /* 0x000000111f1f8224 */ /* 0x080fe400078e02ff */
[-C--:B0-----:R-:W-:Y:S02]  /*11020*/  @!P4 IMAD R3, R30, R17.reuse, RZ ;  /* 0x000000111e03c224 */ /* 0x081fe400078e02ff */
[-C--:B------:R-:W-:Y:S01]  /*11030*/  @!P5 IMAD R11, R32, R17.reuse, RZ ;  /* 0x00000011200bd224 */ /* 0x080fe200078e02ff */
[----:B------:R-:W-:Y:S03]  /*11040*/  @!P0 STG.E.U8 desc[UR36][R8.64+0x9], R31 ;  /* 0x0000091f08008986 */ /* 0x000fe6000c101124 */
[----:B------:R-:W-:Y:S01]  /*11050*/  @!P2 IMAD R33, R33, R17, RZ ;  /* 0x000000112121a224 */ /* 0x000fe200078e02ff */
[----:B------:R0:W-:Y:S01]  /*11060*/  @!P4 STG.E.U8 desc[UR36][R8.64+0x8], R3 ;  /* 0x000008030800c986 */ /* 0x0001e2000c101124 */
[----:B------:R-:W-:-:S02]  /*11070*/  ISETP.LT.OR P0, PT, R0, 0x12, !P3 ;  /* 0x000000120000780c */ /* 0x000fc40005f01670 */
[----:B-1----:R-:W-:Y:S01]  /*11080*/  @!P6 IMAD R5, R34, R17, RZ ;  /* 0x000000112205e224 */ /* 0x002fe200078e02ff */
[C---:B------:R-:W-:Y:S01]  /*11090*/  ISETP.LT.OR P4, PT, R0.reuse, 0x19, !P1 ;  /* 0x000000190000780c */ /* 0x040fe20004f81670 */
[----:B------:R-:W-:Y:S01]  /*110a0*/  @!P5 STG.E.U8 desc[UR36][R6.64+0x10], R11 ;  /* 0x0000100b0600d986 */ /* 0x000fe2000c101124 */
[----:B------:R-:W-:-:S03]  /*110b0*/  ISETP.LT.OR P5, PT, R0, 0x1a, !P1 ;  /* 0x0000001a0000780c */ /* 0x000fc60004fa1670 */
[----:B------:R-:W-:Y:S01]  /*110c0*/  @!P2 STG.E.U8 desc[UR36][R6.64+0x11], R33 ;  /* 0x000011210600a986 */ /* 0x000fe2000c101124 */
[----:B------:R-:W-:-:S03]  /*110d0*/  ISETP.LT.OR P2, PT, R0, 0x19, !P3 ;  /* 0x000000190000780c */ /* 0x000fc60005f41670 */
[----:B------:R1:W-:Y:S01]  /*110e0*/  @!P6 STG.E.U8 desc[UR36][R8.64+0x10], R5 ;  /* 0x000010050800e986 */ /* 0x0003e2000c101124 */
[----:B------:R-:W-:Y:S01]  /*110f0*/  ISETP.LT.OR P6, PT, R0, 0x1a, !P3 ;  /* 0x0000001a0000780c */ /* 0x000fe20005fc1670 */
[-C--:B------:R-:W-:Y:S02]  /*11100*/  @!P0 IMAD R35, R35, R17.reuse, RZ ;  /* 0x0000001123238224 */ /* 0x080fe400078e02ff */
[-C--:B0-----:R-:W-:Y:S02]  /*11110*/  @!P4 IMAD R3, R36, R17.reuse, RZ ;  /* 0x000000112403c224 */ /* 0x081fe400078e02ff */
[-C--:B------:R-:W-:Y:S01]  /*11120*/  @!P5 IMAD R37, R37, R17.reuse, RZ ;  /* 0x000000112525d224 */ /* 0x080fe200078e02ff */
[----:B------:R-:W-:Y:S01]  /*11130*/  @!P0 STG.E.U8 desc[UR36][R8.64+0x11], R35 ;  /* 0x0000112308008986 */ /* 0x000fe2000c101124 */
[----:B------:R-:W-:Y:S02]  /*11140*/  ISETP.LT.OR P0, PT, R0, 0x22, !P1 ;  /* 0x000000220000780c */ /* 0x000fe40004f01670 */
[----:B-1----:R-:W-:-:S04]  /*11150*/  @!P2 IMAD R5, R38, R17, RZ ;  /* 0x000000112605a224 */ /* 0x002fc800078e02ff */
[----:B------:R-:W-:Y:S01]  /*11160*/  @!P6 IMAD R39, R39, R17, RZ ;  /* 0x000000112727e224 */ /* 0x000fe200078e02ff */
[----:B------:R0:W-:Y:S01]  /*11170*/  @!P4 STG.E.U8 desc[UR36][R6.64+0x18], R3 ;  /* 0x000018030600c986 */ /* 0x0001e2000c101124 */
[----:B------:R-:W-:-:S03]  /*11180*/  ISETP.LT.OR P4, PT, R0, 0x21, !P1 ;  /* 0x000000210000780c */ /* 0x000fc60004f81670 */
        /* <DEDUP_REMOVED lines=216> */
[-C--:B0-----:R-:W-:Y:S02]  /*11f10*/  @!P4 IMAD R3, R110, R17.reuse, RZ ;  /* 0x000000116e03c224 */ /* 0x081fe400078e02ff */
[-C--:B------:R-:W-:Y:S02]  /*11f20*/  @!P0 IMAD R111, R111, R17.reuse, RZ ;  /* 0x000000116f6f8224 */ /* 0x080fe400078e02ff */
[-C--:B------:R-:W-:Y:S01]  /*11f30*/  @!P5 IMAD R11, R112, R17.reuse, RZ ;  /* 0x00000011700bd224 */ /* 0x080fe200078e02ff */
[----:B------:R0:W-:Y:S03]  /*11f40*/  @!P4 STG.E.U8 desc[UR36][R8.64+0xa8], R3 ;  /* 0x0000a8030800c986 */ /* 0x0001e6000c101124 */
[-C--:B------:R-:W-:Y:S01]  /*11f50*/  @!P2 IMAD R113, R113, R17.reuse, RZ ;  /* 0x000000117171a224 */ /* 0x080fe200078e02ff */
[----:B------:R-:W-:Y:S03]  /*11f60*/  @!P0 STG.E.U8 desc[UR36][R8.64+0xa9], R111 ;  /* 0x0000a96f08008986 */ /* 0x000fe6000c101124 */
[----:B-1----:R-:W-:Y:S01]  /*11f70*/  @!P6 IMAD R5, R114, R17, RZ ;  /* 0x000000117205e224 */ /* 0x002fe200078e02ff */
[C---:B------:R-:W-:Y:S01]  /*11f80*/  ISETP.LT.OR P0, PT, R0.reuse, 0xb2, !P3 ;  /* 0x000000b20000780c */ /* 0x040fe20005f01670 */
[----:B------:R-:W-:Y:S01]  /*11f90*/  @!P5 STG.E.U8 desc[UR36][R6.64+0xb0], R11 ;  /* 0x0000b00b0600d986 */ /* 0x000fe2000c101124 */
[----:B------:R-:W-:-:S02]  /*11fa0*/  ISETP.LT.OR P5, PT, R0, 0xba, !P1 ;  /* 0x000000ba0000780c */ /* 0x000fc40004fa1670 */
[C---:B------:R-:W-:Y:S01]  /*11fb0*/  ISETP.LT.OR P4, PT, R0.reuse, 0xb9, !P1 ;  /* 0x000000b90000780c */ /* 0x040fe20004f81670 */
[----:B------:R-:W-:Y:S01]  /*11fc0*/  @!P2 STG.E.U8 desc[UR36][R6.64+0xb1], R113 ;  /* 0x0000b1710600a986 */ /* 0x000fe2000c101124 */
[----:B------:R-:W-:-:S03]  /*11fd0*/  ISETP.LT.OR P2, PT, R0, 0xb9, !P3 ;  /* 0x000000b90000780c */ /* 0x000fc60005f41670 */
[----:B------:R1:W-:Y:S01]  /*11fe0*/  @!P6 STG.E.U8 desc[UR36][R8.64+0xb0], R5 ;  /* 0x0000b0050800e986 */ /* 0x0003e2000c101124 */
[----:B------:R-:W-:-:S03]  /*11ff0*/  ISETP.LT.OR P6, PT, R0, 0xba, !P3 ;  /* 0x000000ba0000780c */ /* 0x000fc60005fc1670 */
[-C--:B------:R-:W-:Y:S02]  /*12000*/  @!P0 IMAD R115, R115, R17.reuse, RZ ;  /* 0x0000001173738224 */ /* 0x080fe400078e02ff */
[-C--:B------:R-:W-:Y:S02]  /*12010*/  @!P5 IMAD R117, R117, R17.reuse, RZ ;  /* 0x000000117575d224 */ /* 0x080fe400078e02ff */
[-C--:B0-----:R-:W-:Y:S01]  /*12020*/  @!P4 IMAD R3, R116, R17.reuse, RZ ;  /* 0x000000117403c224 */ /* 0x081fe200078e02ff */
[----:B------:R-:W-:Y:S01]  /*12030*/  @!P0 STG.E.U8 desc[UR36][R8.64+0xb1], R115 ;  /* 0x0000b17308008986 */ /* 0x000fe2000c101124 */
[----:B------:R-:W-:Y:S01]  /*12040*/  ISETP.LT.OR P0, PT, R0, 0xc1, !P1 ;  /* 0x000000c10000780c */ /* 0x000fe20004f01670 */
[----:B-1----:R-:W-:-:S03]  /*12050*/  @!P2 IMAD R5, R118, R17, RZ ;  /* 0x000000117605a224 */ /* 0x002fc600078e02ff */
[----:B------:R-:W-:Y:S01]  /*12060*/  @!P6 IMAD R119, R119, R17, RZ ;  /* 0x000000117777e224 */ /* 0x000fe200078e02ff */
[----:B------:R-:W-:Y:S01]  /*12070*/  @!P5 STG.E.U8 desc[UR36][R6.64+0xb9], R117 ;  /* 0x0000b9750600d986 */ /* 0x000fe2000c101124 */
[----:B------:R-:W-:-:S03]  /*12080*/  ISETP.LT.OR P5, PT, R0, 0xc2, !P1 ;  /* 0x000000c20000780c */ /* 0x000fc60004fa1670 */
[----:B------:R0:W-:Y:S01]  /*12090*/  @!P4 STG.E.U8 desc[UR36][R6.64+0xb8], R3 ;  /* 0x0000b8030600c986 */ /* 0x0001e2000c101124 */
[----:B------:R-:W-:-:S03]  /*120a0*/  ISETP.LT.OR P4, PT, R0, 0xc1, !P3 ;  /* 0x000000c10000780c */ /* 0x000fc60005f81670 */
[----:B------:R-:W-:Y:S01]  /*120b0*/  @!P6 STG.E.U8 desc[UR36][R8.64+0xb9], R119 ;  /* 0x0000b9770800e986 */ /* 0x000fe2000c101124 */
[----:B------:R-:W-:-:S03]  /*120c0*/  ISETP.LT.OR P6, PT, R0, 0xc2, !P3 ;  /* 0x000000c20000780c */ /* 0x000fc60005fc1670 */
[----:B------:R1:W-:Y:S01]  /*120d0*/  @!P2 STG.E.U8 desc[UR36][R8.64+0xb8], R5 ;  /* 0x0000b8050800a986 */ /* 0x0003e2000c101124 */
[----:B------:R-:W-:Y:S01]  /*120e0*/  ISETP.LT.OR P2, PT, R0, 0xc9, !P1 ;  /* 0x000000c90000780c */ /* 0x000fe20004f41670 */
[-C--:B------:R-:W-:Y:S02]  /*120f0*/  @!P0 IMAD R11, R120, R17.reuse, RZ ;  /* 0x00000011780b8224 */ /* 0x080fe400078e02ff */
[-C--:B------:R-:W-:Y:S02]  /*12100*/  @!P5 IMAD R121, R121, R17.reuse, RZ ;  /* 0x000000117979d224 */ /* 0x080fe400078e02ff */
[-C--:B0-----:R-:W-:Y:S01]  /*12110*/  @!P4 IMAD R3, R122, R17.reuse, RZ ;  /* 0x000000117a03c224 */ /* 0x081fe200078e02ff */
[----:B------:R0:W-:Y:S03]  /*12120*/  @!P0 STG.E.U8 desc[UR36][R6.64+0xc0], R11 ;  /* 0x0000c00b06008986 */ /* 0x0001e6000c101124 */
[-C--:B------:R-:W-:Y:S01]  /*12130*/  @!P6 IMAD R123, R123, R17.reuse, RZ ;  /* 0x000000117b7be224 */ /* 0x080fe200078e02ff */
[----:B------:R-:W-:Y:S01]  /*12140*/  ISETP.LT.OR P0, PT, R0, 0xca, !P1 ;  /* 0x000000ca0000780c */ /* 0x000fe20004f01670 */
[----:B------:R-:W-:Y:S02]  /*12150*/  @!P5 STG.E.U8 desc[UR36][R6.64+0xc1], R121 ;  /* 0x0000c1790600d986 */ /* 0x000fe4000c101124 */
[----:B-1----:R-:W-:Y:S01]  /*12160*/  @!P2 IMAD R5, R124, R17, RZ ;  /* 0x000000117c05a224 */ /* 0x002fe200078e02ff */
[C---:B------:R-:W-:Y:S01]  /*12170*/  ISETP.LT.OR P5, PT, R0.reuse, 0xc9, !P3 ;  /* 0x000000c90000780c */ /* 0x040fe20005fa1670 */
[----:B------:R1:W-:Y:S01]  /*12180*/  @!P4 STG.E.U8 desc[UR36][R8.64+0xc0], R3 ;  /* 0x0000c0030800c986 */ /* 0x0003e2000c101124 */
        /* <DEDUP_REMOVED lines=8> */
[----:B------:R-:W-:Y:S03]  /*12210*/  @!P0 STG.E.U8 desc[UR36][R6.64+0xc9], R125 ;  /* 0x0000c97d06008986 */ /* 0x000fe6000c101124 */
[-C--:B-1----:R-:W-:Y:S01]  /*12220*/  @!P6 IMAD R3, R128, R17.reuse, RZ ;  /* 0x000000118003e224 */ /* 0x082fe200078e02ff */
[----:B------:R0:W-:Y:S03]  /*12230*/  @!P5 STG.E.U8 desc[UR36][R8.64+0xc8], R11 ;  /* 0x0000c80b0800d986 */ /* 0x0001e6000c101124 */
[----:B------:R-:W-:Y:S01]  /*12240*/  @!P2 IMAD R129, R129, R17, RZ ;  /* 0x000000118181a224 */ /* 0x000fe200078e02ff */
[C---:B------:R-:W-:Y:S01]  /*12250*/  ISETP.LT.OR P0, PT, R0.reuse, 0xd1, !P3 ;  /* 0x000000d10000780c */ /* 0x040fe20005f01670 */
[----:B------:R-:W-:Y:S01]  /*12260*/  @!P4 STG.E.U8 desc[UR36][R8.64+0xc9], R127 ;  /* 0x0000c97f0800c986 */ /* 0x000fe2000c101124 */
[----:B------:R-:W-:-:S02]  /*12270*/  ISETP.LT.OR P5, PT, R0, 0xd2, !P3 ;  /* 0x000000d20000780c */ /* 0x000fc40005fa1670 */
[C---:B------:R-:W-:Y:S01]  /*12280*/  ISETP.LT.OR P4, PT, R0.reuse, 0xd9, !P1 ;  /* 0x000000d90000780c */ /* 0x040fe20004f81670 */
[----:B------:R1:W-:Y:S01]  /*12290*/  @!P6 STG.E.U8 desc[UR36][R6.64+0xd0], R3 ;  /* 0x0000d0030600e986 */ /* 0x0003e2000c101124 */
[----:B------:R-:W-:-:S03]  /*122a0*/  ISETP.LT.OR P6, PT, R0, 0xda, !P1 ;  /* 0x000000da0000780c */ /* 0x000fc60004fc1670 */
[----:B------:R-:W-:Y:S01]  /*122b0*/  @!P2 STG.E.U8 desc[UR36][R6.64+0xd1], R129 ;  /* 0x0000d1810600a986 */ /* 0x000fe2000c101124 */
[----:B------:R-:W-:-:S03]  /*122c0*/  ISETP.LT.OR P2, PT, R0, 0xd9, !P3 ;  /* 0x000000d90000780c */ /* 0x000fc60005f41670 */
[-C--:B--2---:R-:W-:Y:S02]  /*122d0*/  @!P0 IMAD R5, R130, R17.reuse, RZ ;  /* 0x0000001182058224 */ /* 0x084fe400078e02ff */
[-C--:B------:R-:W-:Y:S02]  /*122e0*/  @!P5 IMAD R131, R131, R17.reuse, RZ ;  /* 0x000000118383d224 */ /* 0x080fe400078e02ff */
[-C--:B0-----:R-:W-:Y:S02]  /*122f0*/  @!P4 IMAD R11, R132, R17.reuse, RZ ;  /* 0x00000011840bc224 */ /* 0x081fe400078e02ff */
[-C--:B------:R-:W-:Y:S01]  /*12300*/  @!P6 IMAD R133, R133, R17.reuse, RZ ;  /* 0x000000118585e224 */ /* 0x080fe200078e02ff */
[----:B------:R0:W-:Y:S03]  /*12310*/  @!P0 STG.E.U8 desc[UR36][R8.64+0xd0], R5 ;  /* 0x0000d00508008986 */ /* 0x0001e6000c101124 */
[----:B-1----:R-:W-:Y:S01]  /*12320*/  @!P2 IMAD R3, R134, R17, RZ ;  /* 0x000000118603a224 */ /* 0x002fe200078e02ff */
[----:B------:R-:W-:Y:S01]  /*12330*/  @!P5 STG.E.U8 desc[UR36][R8.64+0xd1], R131 ;  /* 0x0000d1830800d986 */ /* 0x000fe2000c101124 */
[----:B------:R-:W-:-:S02]  /*12340*/  ISETP.LT.OR P0, PT, R0, 0xda, !P3 ;  /* 0x000000da0000780c */ /* 0x000fc40005f01670 */
        /* <DEDUP_REMOVED lines=14> */
[----:B------:R-:W-:Y:S01]  /*12430*/  @!P4 STG.E.U8 desc[UR36][R6.64+0xe1], R137 ;  /* 0x0000e1890600c986 */ /* 0x000fe2000c101124 */
[----:B------:R-:W-:-:S02]  /*12440*/  ISETP.LT.OR P0, PT, R0, 0xe9, !P1 ;  /* 0x000000e90000780c */ /* 0x000fc40004f01670 */
[C---:B------:R-:W-:Y:S01]  /*12450*/  ISETP.LT.OR P4, PT, R0.reuse, 0xea, !P1 ;  /* 0x000000ea0000780c */ /* 0x040fe20004f81670 */
[----:B------:R1:W-:Y:S01]  /*12460*/  @!P6 STG.E.U8 desc[UR36][R8.64+0xe0], R11 ;  /* 0x0000e00b0800e986 */ /* 0x0003e2000c101124 */
[C---:B------:R-:W-:Y:S02]  /*12470*/  ISETP.LT.OR P6, PT, R0.reuse, 0xe9, !P3 ;  /* 0x000000e90000780c */ /* 0x040fe40005fc1670 */
[C---:B------:R-:W-:Y:S01]  /*12480*/  ISETP.LT.OR P5, PT, R0.reuse, 0xea, !P3 ;  /* 0x000000ea0000780c */ /* 0x040fe20005fa1670 */
[----:B------:R-:W-:Y:S01]  /*12490*/  @!P2 STG.E.U8 desc[UR36][R8.64+0xe1], R139 ;  /* 0x0000e18b0800a986 */ /* 0x000fe2000c101124 */
[----:B------:R-:W-:-:S05]  /*124a0*/  ISETP.LT.OR P2, PT, R0, 0xf1, !P1 ;  /* 0x000000f10000780c */ /* 0x000fca0004f41670 */
[-C--:B--2---:R-:W-:Y:S02]  /*124b0*/  @!P0 IMAD R3, R140, R17.reuse, RZ ;  /* 0x000000118c038224 */ /* 0x084fe400078e02ff */
[-C--:B------:R-:W-:Y:S02]  /*124c0*/  @!P4 IMAD R141, R141, R17.reuse, RZ ;  /* 0x000000118d8dc224 */ /* 0x080fe400078e02ff */
[-C--:B0-----:R-:W-:Y:S02]  /*124d0*/  @!P6 IMAD R5, R142, R17.reuse, RZ ;  /* 0x000000118e05e224 */ /* 0x081fe400078e02ff */
[-C--:B------:R-:W-:Y:S02]  /*124e0*/  @!P5 IMAD R143, R143, R17.reuse, RZ ;  /* 0x000000118f8fd224 */ /* 0x080fe400078e02ff */
[----:B-1----:R-:W-:Y:S01]  /*124f0*/  @!P2 IMAD R11, R144, R17, RZ ;  /* 0x00000011900ba224 */ /* 0x002fe200078e02ff */
[----:B------:R0:W-:Y:S01]  /*12500*/  @!P0 STG.E.U8 desc[UR36][R6.64+0xe8], R3 ;  /* 0x0000e80306008986 */ /* 0x0001e2000c101124 */
[----:B------:R-:W-:-:S03]  /*12510*/  ISETP.LT.OR P0, PT, R0, 0xf2, !P1 ;  /* 0x000000f20000780c */ /* 0x000fc60004f01670 */
[----:B------:R-:W-:Y:S01]  /*12520*/  @!P4 STG.E.U8 desc[UR36][R6.64+0xe9], R141 ;  /* 0x0000e98d0600c986 */ /* 0x000fe2000c101124 */
[----:B------:R-:W-:-:S03]  /*12530*/  ISETP.LT.OR P4, PT, R0, 0xf1, !P3 ;  /* 0x000000f10000780c */ /* 0x000fc60005f81670 */
[----:B------:R-:W-:Y:S01]  /*12540*/  @!P6 STG.E.U8 desc[UR36][R8.64+0xe8], R5 ;  /* 0x0000e8050800e986 */ /* 0x000fe2000c101124 */
[----:B------:R-:W-:-:S03]  /*12550*/  ISETP.LT.OR P6, PT, R0, 0xf2, !P3 ;  /* 0x000000f20000780c */ /* 0x000fc60005fc1670 */
[----:B------:R-:W-:Y:S01]  /*12560*/  @!P5 STG.E.U8 desc[UR36][R8.64+0xe9], R143 ;  /* 0x0000e98f0800d986 */ /* 0x000fe2000c101124 */
[----:B------:R-:W-:-:S03]  /*12570*/  ISETP.LT.OR P5, PT, R0, 0xf9, !P3 ;  /* 0x000000f90000780c */ /* 0x000fc60005fa1670 */
[----:B------:R1:W-:Y:S01]  /*12580*/  @!P2 STG.E.U8 desc[UR36][R6.64+0xf0], R11 ;  /* 0x0000f00b0600a986 */ /* 0x0003e2000c101124 */
[C---:B------:R-:W-:Y:S02]  /*12590*/  ISETP.LT.OR P2, PT, R0.reuse, 0xf9, !P1 ;  /* 0x000000f90000780c */ /* 0x040fe40004f41670 */
[C---:B------:R-:W-:Y:S02]  /*125a0*/  ISETP.LT.OR P1, PT, R0.reuse, 0xfa, !P1 ;  /* 0x000000fa0000780c */ /* 0x040fe40004f21670 */
[----:B------:R-:W-:Y:S01]  /*125b0*/  ISETP.LT.OR P3, PT, R0, 0xfa, !P3 ;  /* 0x000000fa0000780c */ /* 0x000fe20005f61670 */
[-C--:B------:R-:W-:Y:S02]  /*125c0*/  @!P0 IMAD R145, R145, R17.reuse, RZ ;  /* 0x0000001191918224 */ /* 0x080fe400078e02ff */
[-C--:B0-----:R-:W-:Y:S02]  /*125d0*/  @!P4 IMAD R3, R146, R17.reuse, RZ ;  /* 0x000000119203c224 */ /* 0x081fe400078e02ff */
[----:B------:R-:W-:-:S02]  /*125e0*/  @!P6 IMAD R147, R147, R17, RZ ;  /* 0x000000119393e224 */ /* 0x000fc400078e02ff */
[-C--:B-1----:R-:W-:Y:S02]  /*125f0*/  @!P5 IMAD R11, R150, R17.reuse, RZ ;  /* 0x00000011960bd224 */ /* 0x082fe400078e02ff */
[-C--:B------:R-:W-:Y:S02]  /*12600*/  @!P2 IMAD R5, R148, R17.reuse, RZ ;  /* 0x000000119405a224 */ /* 0x080fe400078e02ff */
[-C--:B------:R-:W-:Y:S02]  /*12610*/  @!P1 IMAD R149, R149, R17.reuse, RZ ;  /* 0x0000001195959224 */ /* 0x080fe400078e02ff */
[----:B------:R-:W-:Y:S01]  /*12620*/  @!P3 IMAD R151, R151, R17, RZ ;  /* 0x000000119797b224 */ /* 0x000fe200078e02ff */
[----:B------:R0:W-:Y:S04]  /*12630*/  @!P0 STG.E.U8 desc[UR36][R6.64+0xf1], R145 ;  /* 0x0000f19106008986 */ /* 0x0001e8000c101124 */
[----:B------:R0:W-:Y:S04]  /*12640*/  @!P4 STG.E.U8 desc[UR36][R8.64+0xf0], R3 ;  /* 0x0000f0030800c986 */ /* 0x0001e8000c101124 */
[----:B------:R0:W-:Y:S04]  /*12650*/  @!P6 STG.E.U8 desc[UR36][R8.64+0xf1], R147 ;  /* 0x0000f1930800e986 */ /* 0x0001e8000c101124 */
[----:B------:R0:W-:Y:S04]  /*12660*/  @!P2 STG.E.U8 desc[UR36][R6.64+0xf8], R5 ;  /* 0x0000f8050600a986 */ /* 0x0001e8000c101124 */
[----:B------:R0:W-:Y:S04]  /*12670*/  @!P1 STG.E.U8 desc[UR36][R6.64+0xf9], R149 ;  /* 0x0000f99506009986 */ /* 0x0001e8000c101124 */
[----:B------:R0:W-:Y:S04]  /*12680*/  @!P5 STG.E.U8 desc[UR36][R8.64+0xf8], R11 ;  /* 0x0000f80b0800d986 */ /* 0x0001e8000c101124 */
[----:B------:R0:W-:Y:S02]  /*12690*/  @!P3 STG.E.U8 desc[UR36][R8.64+0xf9], R151 ;  /* 0x0000f9970800b986 */ /* 0x0001e4000c101124 */
.L_x_548:
[----:B------:R-:W-:Y:S05]  /*126a0*/  BSYNC B0 ;  /* 0x0000000000007941 */ /* 0x000fea0003800000 */
.L_x_34:
[----:B0-----:R-:W2:Y:S04]  /*126b0*/  LDL.LU R3, [R1+0x200] ;  /* 0x0002000001037983 */ /* 0x001ea80000300800 */
[----:B------:R-:W2:Y:S01]  /*126c0*/  LDL.LU R2, [R1+0x204] ;  /* 0x0002040001027983 */ /* 0x000ea20000300800 */
[----:B------:R-:W-:Y:S01]  /*126d0*/  ULDC UR4, c[0x0][0xc] ;  /* 0x0000030000047ab9 */ /* 0x000fe20000000800 */
[----:B------:R-:W-:Y:S01]  /*126e0*/  ULDC UR5, c[0x0][0x10] ;  /* 0x0000040000057ab9 */ /* 0x000fe20000000800 */
[----:B------:R-:W2:Y:S01]  /*126f0*/  LDC R5, c[0x0][0x14] ;  /* 0x00000500ff057b82 */ /* 0x000ea20000000800 */
[----:B------:R-:W-:Y:S01]  /*12700*/  UIMAD.WIDE.U32 UR4, UR4, UR5, URZ ;  /* 0x00000005040472a5 */ /* 0x000fe2000f8e003f */
[----:B------:R-:W-:Y:S01]  /*12710*/  PRMT R0, RZ, 0x7610, R0 ;  /* 0x00007610ff007816 */ /* 0x000fe20000000000 */
[----:B------:R-:W-:Y:S01]  /*12720*/  UMOV UR42, 0xffffffff ;  /* 0xffffffff002a7882 */ /* 0x000fe20000000000 */
[----:B------:R-:W-:-:S03]  /*12730*/  UMOV UR43, 0xffffffff ;  /* 0xffffffff002b7882 */ /* 0x000fc60000000000 */
[----:B--2---:R-:W-:-:S04]  /*12740*/  IMAD.WIDE.U32 R2, R5, UR4, R2 ;  /* 0x0000000405027c25 */ /* 0x004fc8000f8e0002 */
[----:B------:R-:W-:Y:S01]  /*12750*/  IMAD R5, R5, UR5, RZ ;  /* 0x0000000505057c24 */ /* 0x000fe2000f8e02ff */
[----:B-1-3--:R-:W-:Y:S01]  /*12760*/  MOV R6, R2 ;  /* 0x0000000200067202 */ /* 0x00afe20000000f00 */
[----:B------:R-:W-:Y:S02]  /*12770*/  ULDC.64 UR4, c[0x0][0x650] ;  /* 0x0001940000047ab9 */ /* 0x000fe40000000a00 */
[----:B------:R-:W-:Y:S01]  /*12780*/  IMAD.IADD R4, R3, 0x1, R5 ;  /* 0x0000000103047824 */ /* 0x000fe200078e0205 */
[----:B------:R-:W-:-:S04]  /*12790*/  ISETP.GE.U32.AND P0, PT, R2, UR4, PT ;  /* 0x0000000402007c0c */ /* 0x000fc8000bf06070 */
[----:B------:R0:W-:Y:S01]  /*127a0*/  STL [R1+0x200], R4 ;  /* 0x0002000401007387 */ /* 0x0001e20000100800 */
[----:B------:R-:W-:-:S03]  /*127b0*/  ISETP.GE.U32.AND.EX P0, PT, R4, UR5, PT, P0 ;  /* 0x0000000504007c0c */ /* 0x000fc6000bf06100 */
[----:B------:R0:W-:Y:S10]  /*127c0*/  STL [R1+0x204], R6 ;  /* 0x0002040601007387 */ /* 0x0001f40000100800 */
[----:B0-----:R-:W-:Y:S05]  /*127d0*/  @P0 BRA `(.L_x_549) ;  /* 0x0000000400880947 */ /* 0x001fea0003800000 */
[----:B------:R-:W0:Y:S01]  /*127e0*/  S2UR UR6, SR_CTAID.X ;  /* 0x00000000000679c3 */ /* 0x000e220000002500 */
[----:B------:R-:W-:Y:S01]  /*127f0*/  ULDC.64 UR12, c[0x0][0x628] ;  /* 0x00018a00000c7ab9 */ /* 0x000fe20000000a00 */
[----:B------:R-:W-:Y:S01]  /*12800*/  ULDC UR4, c[0x0][0x150] ;  /* 0x0000540000047ab9 */ /* 0x000fe20000000800 */
[----:B------:R-:W-:Y:S01]  /*12810*/  ISETP.NE.U32.AND P0, PT, RZ, UR12, PT ;  /* 0x0000000cff007c0c */ /* 0x000fe2000bf05070 */
[----:B------:R-:W-:Y:S01]  /*12820*/  ULDC UR15, c[0x0][0x630] ;  /* 0x00018c00000f7ab9 */ /* 0x000fe20000000800 */
[----:B------:R-:W-:Y:S01]  /*12830*/  R2UR UR16, R6 ;  /* 0x00000000061072ca */ /* 0x000fe200000e0000 */
[----:B------:R-:W-:Y:S01]  /*12840*/  ULDC UR19, c[0x0][0x154] ;  /* 0x0000550000137ab9 */ /* 0x000fe20000000800 */
[----:B------:R-:W-:Y:S01]  /*12850*/  ISETP.NE.AND.EX P0, PT, RZ, UR13, PT, P0 ;  /* 0x0000000dff007c0c */ /* 0x000fe2000bf05300 */
[----:B------:R-:W1:Y:S01]  /*12860*/  S2UR UR18, SR_CTAID.Y ;  /* 0x00000000001279c3 */ /* 0x000e620000002600 */
[----:B------:R-:W-:Y:S02]  /*12870*/  R2UR UR17, R4 ;  /* 0x00000000041172ca */ /* 0x000fe400000e0000 */
[----:B------:R-:W-:-:S02]  /*12880*/  R2UR UR10, R6 ;  /* 0x00000000060a72ca */ /* 0x000fc400000e0000 */
[----:B------:R-:W-:Y:S02]  /*12890*/  R2UR UR11, R4 ;  /* 0x00000000040b72ca */ /* 0x000fe400000e0000 */
[----:B0-----:R-:W-:-:S05]  /*128a0*/  I2FP.F32.U32 R0, UR6 ;  /* 0x0000000600007c45 */ /* 0x001fca0008201000 */
[----:B------:R-:W-:-:S04]  /*128b0*/  FMUL R0, R0, UR4 ;  /* 0x0000000400007c20 */ /* 0x000fc80008400000 */
[----:B------:R0:W2:Y:S01]  /*128c0*/  F2I.U32.TRUNC.NTZ R2, R0 ;  /* 0x0000000000027305 */ /* 0x0000a2000020f000 */
[----:B-1----:R-:W-:Y:S05]  /*128d0*/  @!P0 BRA `(.L_x_550) ;  /* 0x0000000000308947 */ /* 0x002fea0003800000 */
        /* <DEDUP_REMOVED lines=12> */
.L_x_550:
[----:B------:R-:W-:Y:S01]  /*129a0*/  USHF.R.U64 UR43, UR10, UR15, UR11 ;  /* 0x0000000f0a2b7299 */ /* 0x000fe2000800120b */
[----:B0-----:R-:W-:Y:S01]  /*129b0*/  I2FP.F32.U32 R0, UR18 ;  /* 0x0000001200007c45 */ /* 0x001fe20008201000 */
[----:B------:R-:W-:Y:S02]  /*129c0*/  USHF.R.U32.HI UR4, URZ, UR15, UR11 ;  /* 0x0000000f3f047299 */ /* 0x000fe4000801160b */
[----:B------:R-:W-:Y:S02]  /*129d0*/  UIADD3 UR10, UP0, URZ, -UR43, URZ ;  /* 0x8000002b3f0a7290 */ /* 0x000fe4000ff1e03f */
[----:B------:R-:W-:Y:S01]  /*129e0*/  FMUL R0, R0, UR19 ;  /* 0x0000001300007c20 */ /* 0x000fe20008400000 */
[----:B------:R-:W-:Y:S01]  /*129f0*/  ULDC.64 UR12, c[0x0][0x620] ;  /* 0x00018800000c7ab9 */ /* 0x000fe20000000a00 */
[----:B------:R-:W-:Y:S01]  /*12a00*/  UIADD3.X UR4, URZ, ~UR4, URZ, UP0, !UPT ;  /* 0x800000043f047290 */ /* 0x000fe200087fe43f */
[----:B------:R-:W-:Y:S01]  /*12a10*/  UMOV UR8, UR16 ;  /* 0x0000001000087c82 */ /* 0x000fe20008000000 */
[----:B------:R-:W-:-:S02]  /*12a20*/  UMOV UR9, UR17 ;  /* 0x0000001100097c82 */ /* 0x000fc40008000000 */
[----:B------:R-:W-:Y:S01]  /*12a30*/  UIMAD UR4, UR4, UR12, URZ ;  /* 0x0000000c040472a4 */ /* 0x000fe2000f8e023f */
[----:B------:R-:W0:Y:S01]  /*12a40*/  F2I.U32.TRUNC.NTZ R0, R0 ;  /* 0x0000000000007305 */ /* 0x000e22000020f000 */
[----:B------:R-:W-:Y:S01]  /*12a50*/  UIMAD.WIDE.U32 UR8, UR10, UR12, UR8 ;  /* 0x0000000c0a0872a5 */ /* 0x000fe2000f8e0008 */
[----:B--2---:R-:W-:Y:S01]  /*12a60*/  R2UR UR12, R2 ;  /* 0x00000000020c72ca */ /* 0x004fe200000e0000 */
[----:B------:R-:W-:Y:S01]  /*12a70*/  UIMAD UR10, UR10, UR13, UR4 ;  /* 0x0000000d0a0a72a4 */ /* 0x000fe2000f8e0204 */
[----:B------:R-:W-:Y:S01]  /*12a80*/  ULDC UR11, c[0x0][0x618] ;  /* 0x00018600000b7ab9 */ /* 0x000fe20000000800 */
[----:B------:R-:W-:Y:S02]  /*12a90*/  ULDC UR21, c[0x0][0x658] ;  /* 0x0001960000157ab9 */ /* 0x000fe40000000800 */
[----:B------:R-:W-:Y:S01]  /*12aa0*/  UIADD3 UR9, UR9, UR10, URZ ;  /* 0x0000000a09097290 */ /* 0x000fe2000fffe03f */
[----:B------:R-:W-:Y:S01]  /*12ab0*/  UMOV UR15, 0xffffffff ;  /* 0xffffffff000f7882 */ /* 0x000fe20000000000 */
[----:B------:R-:W-:Y:S01]  /*12ac0*/  ULDC.64 UR4, c[0x0][0x640] ;  /* 0x0001900000047ab9 */ /* 0x000fe20000000a00 */
[----:B------:R-:W-:Y:S01]  /*12ad0*/  USHF.L.U32 UR15, UR15, UR21, URZ ;  /* 0x000000150f0f7299 */ /* 0x000fe2000800063f */
[----:B------:R-:W-:Y:S01]  /*12ae0*/  ISETP.NE.U32.AND P0, PT, RZ, UR4, PT ;  /* 0x00000004ff007c0c */ /* 0x000fe2000bf05070 */
[----:B------:R-:W-:-:S02]  /*12af0*/  USHF.R.U64 UR16, UR8, UR11, UR9 ;  /* 0x0000000b08107299 */ /* 0x000fc40008001209 */
[----:B------:R-:W-:Y:S01]  /*12b00*/  USHF.R.U32.HI UR8, URZ, UR11, UR9 ;  /* 0x0000000b3f087299 */ /* 0x000fe20008011609 */
[----:B0-----:R-:W-:Y:S01]  /*12b10*/  R2UR UR14, R0 ;  /* 0x00000000000e72ca */ /* 0x001fe200000e0000 */
[----:B------:R-:W-:Y:S01]  /*12b20*/  ULDC UR17, c[0x0][0x608] ;  /* 0x0001820000117ab9 */ /* 0x000fe20000000800 */
[----:B------:R-:W-:Y:S01]  /*12b30*/  ULOP3.LUT UR41, URZ, UR15, URZ, 0x33, !UPT ;  /* 0x0000000f3f297292 */ /* 0x000fe2000f8e333f */
[----:B------:R-:W-:Y:S01]  /*12b40*/  ISETP.NE.AND.EX P0, PT, RZ, UR5, PT, P0 ;  /* 0x00000005ff007c0c */ /* 0x000fe2000bf05300 */
[----:B------:R-:W-:Y:S02]  /*12b50*/  USHF.R.U64 UR15, UR16, UR17, UR8 ;  /* 0x00000011100f7299 */ /* 0x000fe40008001208 */
[----:B------:R-:W-:Y:S02]  /*12b60*/  USHF.R.U32.HI UR8, URZ, UR17, UR8 ;  /* 0x000000113f087299 */ /* 0x000fe40008011608 */
[----:B------:R-:W-:Y:S02]  /*12b70*/  UIADD3 UR12, -UR12, URZ, URZ ;  /* 0x0000003f0c0c7290 */ /* 0x000fe4000fffe13f */
[----:B------:R-:W-:Y:S01]  /*12b80*/  USHF.R.U64 UR17, UR15, UR21, UR8 ;  /* 0x000000150f117299 */ /* 0x000fe20008001208 */
[----:B------:R-:W-:Y:S01]  /*12b90*/  UMOV UR19, 0x1 ;  /* 0x0000000100137882 */ /* 0x000fe20000000000 */
[----:B------:R-:W-:Y:S01]  /*12ba0*/  ULDC UR13, c[0x0][0x144] ;  /* 0x00005100000d7ab9 */ /* 0x000fe20000000800 */
[----:B------:R-:W-:Y:S01]  /*12bb0*/  ULDC UR7, c[0x0][0x600] ;  /* 0x0001800000077ab9 */ /* 0x000fe20000000800 */
[----:B------:R-:W-:-:S02]  /*12bc0*/  USHF.L.U32 UR24, UR19, UR21, URZ ;  /* 0x0000001513187299 */ /* 0x000fc4000800063f */
[----:B------:R-:W-:Y:S02]  /*12bd0*/  USHF.R.U32.HI UR8, URZ, UR21, UR8 ;  /* 0x000000153f087299 */ /* 0x000fe40008011608 */
[----:B------:R-:W-:Y:S02]  /*12be0*/  UIMAD UR21, UR13, UR12, UR6 ;  /* 0x0000000c0d1572a4 */ /* 0x000fe4000f8e0206 */
[----:B------:R-:W-:Y:S02]  /*12bf0*/  UIADD3 UR20, UR7, -0x1, URZ ;  /* 0xffffffff07147890 */ /* 0x000fe4000fffe03f */
[----:B------:R-:W-:Y:S01]  /*12c00*/  UIADD3 UR19, -UR14, URZ, URZ ;  /* 0x0000003f0e137290 */ /* 0x000fe2000fffe13f */
[----:B------:R-:W-:Y:S01]  /*12c10*/  ULDC UR25, c[0x0][0x148] ;  /* 0x0000520000197ab9 */ /* 0x000fe20000000800 */
[----:B------:R-:W-:Y:S01]  /*12c20*/  ULDC UR22, c[0x0][0x648] ;  /* 0x0001920000167ab9 */ /* 0x000fe20000000800 */
[----:B------:R-:W-:Y:S01]  /*12c30*/  ULDC UR23, c[0x0][0x638] ;  /* 0x00018e0000177ab9 */ /* 0x000fe20000000800 */
        /* <DEDUP_REMOVED lines=14> */
.L_x_551:
[----:B------:R-:W-:Y:S01]  /*12d20*/  UISETP.NE.AND UP0, UPT, UR46, URZ, UPT ;  /* 0x0000003f2e00728c */ /* 0x000fe2000bf05270 */
[----:B------:R-:W-:Y:S01]  /*12d30*/  IMAD.MOV.U32 R0, RZ, RZ, 0x1 ;  /* 0x00000001ff007424 */ /* 0x000fe200078e00ff */
[----:B------:R-:W-:Y:S02]  /*12d40*/  USHF.R.U64 UR4, UR6, UR22, UR8 ;  /* 0x0000001606047299 */ /* 0x000fe40008001208 */
[----:B------:R-:W-:Y:S02]  /*12d50*/  ULOP3.LUT UR41, UR15, UR41, URZ, 0xc0, !UPT ;  /* 0x000000290f297292 */ /* 0x000fe4000f8ec03f */
[----:B------:R-:W-:Y:S02]  /*12d60*/  UIADD3 UR5, -UR4, URZ, URZ ;  /* 0x0000003f04057290 */ /* 0x000fe4000fffe13f */
[----:B------:R-:W-:Y:S02]  /*12d70*/  UIMAD UR41, UR24, UR4, UR41 ;  /* 0x00000004182972a4 */ /* 0x000fe4000f8e0229 */
[----:B------:R-:W-:-:S02]  /*12d80*/  ULOP3.LUT UR16, UR16, UR20, URZ, 0xc0, !UPT ;  /* 0x0000001410107292 */ /* 0x000fc4000f8ec03f */
[----:B------:R-:W-:Y:S02]  /*12d90*/  @UP0 UIMAD UR21, UR25, UR19, UR18 ;  /* 0x00000013191502a4 */ /* 0x000fe4000f8e0212 */
[----:B------:R-:W-:-:S03]  /*12da0*/  UIMAD UR4, UR5, UR23, UR17 ;  /* 0x00000017050472a4 */ /* 0x000fc6000f8e0211 */
[----:B------:R-:W-:Y:S01]  /*12db0*/  ULDC UR5, c[0x0][0x610] ;  /* 0x0001840000057ab9 */ /* 0x000fe20000000800 */
[----:B------:R-:W-:Y:S02]  /*12dc0*/  UIMAD UR4, UR4, UR7, UR16 ;  /* 0x00000007040472a4 */ /* 0x000fe4000f8e0210 */
[----:B------:R-:W-:-:S04]  /*12dd0*/  UIMAD UR41, UR41, UR5, UR21 ;  /* 0x00000005292972a4 */ /* 0x000fc8000f8e0215 */
[----:B------:R-:W-:Y:S02]  /*12de0*/  USEL UR42, UR4, UR41, !UP0 ;  /* 0x00000029042a7287 */ /* 0x000fe4000c000000 */
[----:B------:R-:W-:-:S12]  /*12df0*/  USEL UR41, UR41, UR4, !UP0 ;  /* 0x0000000429297287 */ /* 0x000fd8000c000000 */
.L_x_549:
[----:B------:R-:W-:-:S13]  /*12e00*/  LOP3.LUT P0, RZ, R0, 0xff, RZ, 0xc0, !PT ;  /* 0x000000ff00ff7812 */ /* 0x000fda000780c0ff */
[----:B------:R-:W-:Y:S05]  /*12e10*/  @P0 BRA `(.L_x_552) ;  /* 0xfffffee4007c0947 */ /* 0x000fea000383ffff */
[----:B------:R-:W-:Y:S05]  /*12e20*/  EXIT ;  /* 0x000000000000794d */ /* 0x000fea0003800000 */
.L_x_7:
[----:B------:R-:W2:Y:S01]  /*12e30*/  LDL R5, [R1+0x204] ;  /* 0x0002040001057983 */ /* 0x000ea20000100800 */
[----:B------:R-:W-:-:S03]  /*12e40*/  ULDC.64 UR4, c[0x0][0x650] ;  /* 0x0001940000047ab9 */ /* 0x000fc60000000a00 */
[----:B------:R-:W3:Y:S01]  /*12e50*/  LDL R4, [R1+0x200] ;  /* 0x0002000001047983 */ /* 0x000ee20000100800 */
[----:B------:R-:W-:Y:S01]  /*12e60*/  PRMT R0, RZ, 0x7610, R0 ;  /* 0x00007610ff007816 */ /* 0x000fe20000000000 */
[----:B------:R-:W-:Y:S01]  /*12e70*/  IMAD.MOV.U32 R2, RZ, RZ, -0x1 ;  /* 0xffffffffff027424 */ /* 0x000fe200078e00ff */
[----:B------:R-:W-:Y:S01]  /*12e80*/  MOV R9, 0xffffffff ;  /* 0xffffffff00097802 */ /* 0x000fe20000000f00 */
[----:B------:R-:W-:Y:S01]  /*12e90*/  IMAD.MOV.U32 R3, RZ, RZ, -0x1 ;  /* 0xffffffffff037424 */ /* 0x000fe200078e00ff */
[----:B--2---:R-:W-:-:S04]  /*12ea0*/  ISETP.GE.U32.AND P0, PT, R5, UR4, PT ;  /* 0x0000000405007c0c */ /* 0x004fc8000bf06070 */
[----:B---3--:R-:W-:-:S13]  /*12eb0*/  ISETP.GE.U32.AND.EX P0, PT, R4, UR5, PT, P0 ;  /* 0x0000000504007c0c */ /* 0x008fda000bf06100 */
        /* <DEDUP_REMOVED lines=21> */
.L_x_554:
[----:B------:R-:W-:Y:S01]  /*13010*/  USHF.R.U64 UR4, UR14, UR19, UR15 ;  /* 0x000000130e047299 */ /* 0x000fe2000800120f */
[----:B------:R-:W-:Y:S01]  /*13020*/  R2UR UR7, R4 ;  /* 0x00000000040772ca */ /* 0x000fe200000e0000 */
[----:B------:R-:W-:Y:S02]  /*13030*/  USHF.R.U32.HI UR5, URZ, UR19, UR15 ;  /* 0x000000133f057299 */ /* 0x000fe4000801160f */
[----:B------:R-:W-:Y:S01]  /*13040*/  UIADD3 UR13, UP0, URZ, -UR4, URZ ;  /* 0x800000043f0d7290 */ /* 0x000fe2000ff1e03f */
[----:B------:R-:W-:Y:S01]  /*13050*/  ULDC.64 UR14, c[0x0][0x620] ;  /* 0x00018800000e7ab9 */ /* 0x000fe20000000a00 */
[----:B------:R-:W-:Y:S02]  /*13060*/  UMOV UR6, UR20 ;  /* 0x0000001400067c82 */ /* 0x000fe40008000000 */
[----:B------:R-:W-:Y:S02]  /*13070*/  UIADD3.X UR5, URZ, ~UR5, URZ, UP0, !UPT ;  /* 0x800000053f057290 */ /* 0x000fe400087fe43f */
[----:B------:R-:W-:-:S02]  /*13080*/  UISETP.NE.AND UP1, UPT, UR46, URZ, UPT ;  /* 0x0000003f2e00728c */ /* 0x000fc4000bf25270 */
[----:B------:R-:W-:Y:S02]  /*13090*/  UIMAD UR5, UR5, UR14, URZ ;  /* 0x0000000e050572a4 */ /* 0x000fe4000f8e023f */
[----:B------:R-:W-:Y:S02]  /*130a0*/  UIMAD.WIDE.U32 UR6, UR13, UR14, UR6 ;  /* 0x0000000e0d0672a5 */ /* 0x000fe4000f8e0006 */
[----:B------:R-:W-:Y:S01]  /*130b0*/  UIMAD UR5, UR13, UR15, UR5 ;  /* 0x0000000f0d0572a4 */ /* 0x000fe2000f8e0205 */
[----:B------:R-:W-:Y:S02]  /*130c0*/  ULDC UR14, c[0x0][0x608] ;  /* 0x00018200000e7ab9 */ /* 0x000fe40000000800 */
[----:B------:R-:W-:Y:S01]  /*130d0*/  ULDC UR13, c[0x0][0x618] ;  /* 0x00018600000d7ab9 */ /* 0x000fe20000000800 */
[----:B------:R-:W-:Y:S01]  /*130e0*/  UIADD3 UR5, UR7, UR5, URZ ;  /* 0x0000000507057290 */ /* 0x000fe2000fffe03f */
[----:B------:R-:W-:Y:S01]  /*130f0*/  ULDC UR22, c[0x0][0x658] ;  /* 0x0001960000167ab9 */ /* 0x000fe20000000800 */
[----:B------:R-:W-:-:S02]  /*13100*/  @UP1 UIMAD UR8, UR11, UR12, UR10 ;  /* 0x0000000c0b0812a4 */ /* 0x000fc4000f8e020a */
[----:B------:R-:W-:Y:S02]  /*13110*/  USHF.R.U64 UR17, UR6, UR13, UR5 ;  /* 0x0000000d06117299 */ /* 0x000fe40008001205 */
[----:B------:R-:W-:Y:S01]  /*13120*/  USHF.R.U32.HI UR5, URZ, UR13, UR5 ;  /* 0x0000000d3f057299 */ /* 0x000fe20008011605 */
[----:B------:R-:W-:Y:S01]  /*13130*/  ULDC.64 UR6, c[0x0][0x640] ;  /* 0x0001900000067ab9 */ /* 0x000fe20000000a00 */
[----:B------:R-:W-:Y:S01]  /*13140*/  UMOV UR10, 0xffffffff ;  /* 0xffffffff000a7882 */ /* 0x000fe20000000000 */
[----:B------:R-:W-:Y:S01]  /*13150*/  ISETP.NE.U32.AND P0, PT, RZ, UR6, PT ;  /* 0x00000006ff007c0c */ /* 0x000fe2000bf05070 */
[----:B------:R-:W-:Y:S02]  /*13160*/  USHF.R.U64 UR18, UR17, UR14, UR5 ;  /* 0x0000000e11127299 */ /* 0x000fe40008001205 */
[----:B------:R-:W-:Y:S01]  /*13170*/  USHF.R.U32.HI UR5, URZ, UR14, UR5 ;  /* 0x0000000e3f057299 */ /* 0x000fe20008011605 */
[----:B------:R-:W-:Y:S01]  /*13180*/  ISETP.NE.AND.EX P0, PT, RZ, UR7, PT, P0 ;  /* 0x00000007ff007c0c */ /* 0x000fe2000bf05300 */
[----:B------:R-:W-:-:S02]  /*13190*/  USHF.L.U32 UR11, UR10, UR22, URZ ;  /* 0x000000160a0b7299 */ /* 0x000fc4000800063f */
[----:B------:R-:W-:Y:S01]  /*131a0*/  USHF.R.U64 UR19, UR18, UR22, UR5 ;  /* 0x0000001612137299 */ /* 0x000fe20008001205 */
[----:B------:R-:W-:Y:S01]  /*131b0*/  ULDC UR20, c[0x0][0x600] ;  /* 0x0001800000147ab9 */ /* 0x000fe20000000800 */
[----:B------:R-:W-:Y:S02]  /*131c0*/  USHF.R.U32.HI UR10, URZ, UR22, UR5 ;  /* 0x000000163f0a7299 */ /* 0x000fe40008011605 */
[----:B------:R-:W-:Y:S02]  /*131d0*/  UIADD3 UR21, UR20, -0x1, URZ ;  /* 0xffffffff14157890 */ /* 0x000fe4000fffe03f */
[----:B------:R-:W-:Y:S01]  /*131e0*/  ULOP3.LUT UR26, URZ, UR11, URZ, 0x33, !UPT ;  /* 0x0000000b3f1a7292 */ /* 0x000fe2000f8e333f */
        /* <DEDUP_REMOVED lines=17> */
.L_x_555:
[----:B------:R-:W-:Y:S01]  /*13300*/  USHF.R.U64 UR6, UR5, UR23, UR10 ;  /* 0x0000001705067299 */ /* 0x000fe2000800120a */
[----:B------:R-:W-:Y:S01]  /*13310*/  IMAD.MOV.U32 R0, RZ, RZ, 0x1 ;  /* 0x00000001ff007424 */ /* 0x000fe200078e00ff */
[----:B------:R-:W-:Y:S01]  /*13320*/  USHF.L.U32 UR25, UR25, UR22, URZ ;  /* 0x0000001619197299 */ /* 0x000fe2000800063f */
[----:B------:R-:W-:Y:S01]  /*13330*/  IMAD.U32 R9, RZ, RZ, UR4 ;  /* 0x00000004ff097e24 */ /* 0x000fe2000f8e00ff */
[----:B------:R-:W-:Y:S02]  /*13340*/  ULOP3.LUT UR5, UR18, UR26, URZ, 0xc0, !UPT ;  /* 0x0000001a12057292 */ /* 0x000fe4000f8ec03f */
[----:B------:R-:W-:Y:S02]  /*13350*/  UIADD3 UR7, -UR6, URZ, URZ ;  /* 0x0000003f06077290 */ /* 0x000fe4000fffe13f */
[----:B------:R-:W-:Y:S02]  /*13360*/  UIMAD UR6, UR25, UR6, UR5 ;  /* 0x00000006190672a4 */ /* 0x000fe4000f8e0205 */
[----:B------:R-:W-:-:S02]  /*13370*/  ULOP3.LUT UR17, UR17, UR21, URZ, 0xc0, !UPT ;  /* 0x0000001511117292 */ /* 0x000fc4000f8ec03f */
[----:B------:R-:W-:Y:S02]  /*13380*/  UIMAD UR5, UR7, UR24, UR19 ;  /* 0x00000018070572a4 */ /* 0x000fe4000f8e0213 */
[----:B------:R-:W-:Y:S01]  /*13390*/  UISETP.NE.AND UP0, UPT, UR46, URZ, UPT ;  /* 0x0000003f2e00728c */ /* 0x000fe2000bf05270 */
[----:B------:R-:W-:Y:S01]  /*133a0*/  ULDC UR7, c[0x0][0x610] ;  /* 0x0001840000077ab9 */ /* 0x000fe20000000800 */
[----:B------:R-:W-:Y:S02]  /*133b0*/  UIMAD UR5, UR5, UR20, UR17 ;  /* 0x00000014050572a4 */ /* 0x000fe4000f8e0211 */
[----:B------:R-:W-:-:S04]  /*133c0*/  UIMAD UR8, UR6, UR7, UR8 ;  /* 0x00000007060872a4 */ /* 0x000fc8000f8e0208 */
[----:B------:R-:W-:Y:S02]  /*133d0*/  USEL UR6, UR5, UR8, !UP0 ;  /* 0x0000000805067287 */ /* 0x000fe4000c000000 */
[----:B------:R-:W-:-:S04]  /*133e0*/  USEL UR8, UR8, UR5, !UP0 ;  /* 0x0000000508087287 */ /* 0x000fc8000c000000 */
[----:B------:R-:W-:Y:S02]  /*133f0*/  IMAD.U32 R3, RZ, RZ, UR6 ;  /* 0x00000006ff037e24 */ /* 0x000fe4000f8e00ff */
[----:B------:R-:W-:-:S07]  /*13400*/  MOV R2, UR8 ;  /* 0x0000000800027c02 */ /* 0x000fce0008000f00 */
.L_x_553:
[----:B------:R-:W-:-:S08]  /*13410*/  NOP ;  /* 0x0000000000007918 */ /* 0x000fd00000000000 */
[----:B0-----:R-:W0:-:S00]  /*13420*/  USETMAXREG.DEALLOC.CTAPOOL 0x18 ;  /* 0x00000018000079c8 */ /* 0x001e0000080e0500 */
[----:B------:R-:W-:-:S13]  /*13430*/  ISETP.NE.AND P0, PT, RZ, UR9, PT ;  /* 0x00000009ff007c0c */ /* 0x000fda000bf05270 */
[----:B------:R-:W-:Y:S05]  /*13440*/  @P0 EXIT ;  /* 0x000000000000094d */ /* 0x000fea0003800000 */
[----:B0-----:R-:W-:Y:S01]  /*13450*/  LOP3.LUT P0, RZ, R0, 0xff, RZ, 0xc0, !PT ;  /* 0x000000ff00ff7812 */ /* 0x001fe2000780c0ff */
[----:B------:R-:W-:Y:S02]  /*13460*/  IMAD.MOV.U32 R0, RZ, RZ, 0x1 ;  /* 0x00000001ff007424 */ /* 0x000fe400078e00ff */
[----:B------:R-:W-:-:S10]  /*13470*/  IMAD.MOV.U32 R6, RZ, RZ, RZ ;  /* 0x000000ffff067224 */ /* 0x000fd400078e00ff */
[----:B------:R-:W-:Y:S05]  /*13480*/  @!P0 BRA `(.L_x_556) ;  /* 0x0000000c00b88947 */ /* 0x000fea0003800000 */
[----:B------:R-:W0:Y:S01]  /*13490*/  S2UR UR7, SR_CgaCtaId ;  /* 0x00000000000779c3 */ /* 0x000e220000008800 */
[----:B------:R-:W-:Y:S01]  /*134a0*/  ULDC UR4, c[0x0][0x28c] ;  /* 0x0000a30000047ab9 */ /* 0x000fe20000000800 */
[----:B------:R-:W-:Y:S01]  /*134b0*/  ULDC UR5, c[0x0][0x600] ;  /* 0x0001800000057ab9 */ /* 0x000fe20000000800 */
[----:B------:R-:W-:Y:S01]  /*134c0*/  UIADD3 UR12, UR4, 0x3f, URZ ;  /* 0x0000003f040c7890 */ /* 0x000fe2000fffe03f */
[----:B------:R-:W-:Y:S01]  /*134d0*/  BSSY B0, `(.L_x_556) ;  /* 0x00000e9000007945 */ /* 0x000fe20003800000 */
[----:B------:R-:W-:Y:S01]  /*134e0*/  ULDC UR9, c[0x0][0x658] ;  /* 0x0001960000097ab9 */ /* 0x000fe20000000800 */
[----:B------:R-:W-:Y:S01]  /*134f0*/  UMOV UR11, 0xffffffff ;  /* 0xffffffff000b7882 */ /* 0x000fe20000000000 */
[----:B------:R-:W-:Y:S01]  /*13500*/  UMOV UR15, 0x1 ;  /* 0x00000001000f7882 */ /* 0x000fe20000000000 */
[----:B------:R-:W-:Y:S01]  /*13510*/  USHF.R.S32.HI UR14, URZ, 0x1f, UR12 ;  /* 0x0000001f3f0e7899 */ /* 0x000fe2000801140c */
[----:B------:R-:W-:Y:S01]  /*13520*/  IMAD.MOV.U32 R8, RZ, RZ, 0x1 ;  /* 0x00000001ff087424 */ /* 0x000fe200078e00ff */
[----:B------:R-:W-:Y:S01]  /*13530*/  ULDC UR10, c[0x0][0xc] ;  /* 0x00000300000a7ab9 */ /* 0x000fe20000000800 */
[----:B------:R-:W-:Y:S01]  /*13540*/  UIADD3 UR4, UR5, -0x1, URZ ;  /* 0xffffffff05047890 */ /* 0x000fe2000fffe03f */
[----:B------:R-:W-:Y:S01]  /*13550*/  MOV R0, 0x1 ;  /* 0x0000000100007802 */ /* 0x000fe20000000f00 */
[----:B------:R-:W-:Y:S01]  /*13560*/  USHF.L.U32 UR16, UR11, UR9, URZ ;  /* 0x000000090b107299 */ /* 0x000fe2000800063f */
[----:B------:R-:W-:Y:S01]  /*13570*/  IMAD.MOV.U32 R6, RZ, RZ, RZ ;  /* 0x000000ffff067224 */ /* 0x000fe200078e00ff */
[----:B------:R-:W-:Y:S01]  /*13580*/  USHF.L.U32 UR5, UR15, UR9, URZ ;  /* 0x000000090f057299 */ /* 0x000fe2000800063f */
[----:B------:R-:W-:Y:S01]  /*13590*/  ULDC UR11, c[0x0][0x10] ;  /* 0x00000400000b7ab9 */ /* 0x000fe20000000800 */
[----:B------:R-:W-:Y:S01]  /*135a0*/  ULEA.HI UR14, UR14, UR12, URZ, 0x6 ;  /* 0x0000000c0e0e7291 */ /* 0x000fe2000f8f303f */
[----:B------:R-:W-:Y:S01]  /*135b0*/  UMOV UR21, 0x55 ;  /* 0x0000005500157882 */ /* 0x000fe20000000000 */
[----:B------:R-:W-:-:S02]  /*135c0*/  ULOP3.LUT UR26, UR40, 0x2, URZ, 0xfc, !UPT ;  /* 0x00000002281a7892 */ /* 0x000fc4000f8efc3f */
[----:B------:R-:W-:Y:S02]  /*135d0*/  USHF.R.S32.HI UR18, URZ, 0x6, UR14 ;  /* 0x000000063f127899 */ /* 0x000fe4000801140e */
[----:B0-----:R-:W-:Y:S02]  /*135e0*/  ULOP3.LUT UR8, UR7, 0x1, URZ, 0xc0, !UPT ;  /* 0x0000000107087892 */ /* 0x001fe4000f8ec03f */
[----:B------:R-:W-:Y:S02]  /*135f0*/  USHF.R.U32.HI UR27, URZ, 0x1, UR7 ;  /* 0x000000013f1b7899 */ /* 0x000fe40008011607 */
[----:B------:R-:W-:Y:S02]  /*13600*/  USHF.L.U32 UR13, UR7, 0x7, URZ ;  /* 0x00000007070d7899 */ /* 0x000fe4000800063f */
[----:B------:R-:W-:Y:S02]  /*13610*/  USHF.L.U32 UR6, UR7, 0xd, URZ ;  /* 0x0000000d07067899 */ /* 0x000fe4000800063f */
[----:B------:R-:W-:-:S02]  /*13620*/  ULOP3.LUT UR7, UR7, 0xfffffffe, URZ, 0xc0, !UPT ;  /* 0xfffffffe07077892 */ /* 0x000fc4000f8ec03f */
[----:B------:R-:W-:Y:S02]  /*13630*/  UISETP.GT.U32.AND UP0, UPT, UR8, 0xffff, UPT ;  /* 0x0000ffff0800788c */ /* 0x000fe4000bf04070 */
[----:B------:R-:W-:Y:S02]  /*13640*/  ULOP3.LUT UR17, UR6, 0x2000, URZ, 0xc0, !UPT ;  /* 0x0000200006117892 */ /* 0x000fe4000f8ec03f */
[----:B------:R-:W-:Y:S02]  /*13650*/  USHF.L.U32 UR19, UR15, UR7, URZ ;  /* 0x000000070f137299 */ /* 0x000fe4000800063f */
[----:B------:R-:W-:Y:S02]  /*13660*/  ULOP3.LUT UR9, UR7, 0x1, URZ, 0xfc, !UPT ;  /* 0x0000000107097892 */ /* 0x000fe4000f8efc3f */
[----:B------:R-:W-:Y:S02]  /*13670*/  UIMAD.WIDE.U32 UR6, UR10, UR11, URZ ;  /* 0x0000000b0a0672a5 */ /* 0x000fe4000f8e003f */
[----:B------:R-:W-:Y:S01]  /*13680*/  USEL UR8, UR8, 0xffff, !UP0 ;  /* 0x0000ffff08087887 */ /* 0x000fe2000c000000 */
[----:B------:R-:W-:Y:S01]  /*13690*/  ULDC UR10, c[0x0][0x14] ;  /* 0x00000500000a7ab9 */ /* 0x000fe20000000800 */
[----:B------:R-:W-:-:S02]  /*136a0*/  USHF.L.U32 UR9, UR15, UR9, URZ ;  /* 0x000000090f097299 */ /* 0x000fc4000800063f */
[----:B------:R-:W-:Y:S02]  /*136b0*/  UIMAD.WIDE.U32 UR24, UR6, UR10, URZ ;  /* 0x0000000a061872a5 */ /* 0x000fe4000f8e003f */
[----:B------:R-:W-:Y:S02]  /*136c0*/  UIMAD UR20, UR7, UR10, URZ ;  /* 0x0000000a071472a4 */ /* 0x000fe4000f8e023f */
[----:B------:R-:W-:Y:S02]  /*136d0*/  ULOP3.LUT UR8, UR8, 0xffff, URZ, 0xc0, !UPT ;  /* 0x0000ffff08087892 */ /* 0x000fe4000f8ec03f */
[----:B------:R-:W-:Y:S02]  /*136e0*/  ULEA UR28, UR27, 0x180, 0xc ;  /* 0x000001801b1c7891 */ /* 0x000fe4000f8e603f */
[----:B------:R-:W-:Y:S02]  /*136f0*/  ULOP3.LUT UR13, UR13, 0x80, URZ, 0xc0, !UPT ;  /* 0x000000800d0d7892 */ /* 0x000fe4000f8ec03f */
[----:B------:R-:W-:-:S02]  /*13700*/  ULOP3.LUT UR16, URZ, UR16, URZ, 0x33, !UPT ;  /* 0x000000103f107292 */ /* 0x000fc4000f8e333f */
[----:B------:R-:W-:Y:S02]  /*13710*/  ULOP3.LUT UR17, UR17, 0x1c180, URZ, 0xfc, !UPT ;  /* 0x0001c18011117892 */ /* 0x000fe4000f8efc3f */
[----:B------:R-:W-:Y:S02]  /*13720*/  ULOP3.LUT UR19, UR19, UR9, URZ, 0xfc, !UPT ;  /* 0x0000000913137292 */ /* 0x000fe4000f8efc3f */
[----:B------:R-:W-:Y:S02]  /*13730*/  UIADD3 UR20, UR25, UR20, URZ ;  /* 0x0000001419147290 */ /* 0x000fe4000fffe03f */
[----:B------:R-:W-:Y:S02]  /*13740*/  USHF.L.U32 UR21, UR21, UR8, URZ ;  /* 0x0000000815157299 */ /* 0x000fe4000800063f */
[----:B------:R-:W-:Y:S01]  /*13750*/  UIADD3 UR35, UR18, 0x1, URZ ;  /* 0x0000000112237890 */ /* 0x000fe2000fffe03f */
[----:B------:R-:W-:-:S11]  /*13760*/  ULDC.64 UR30, c[0x0][0x198] ;  /* 0x00006600001e7ab9 */ /* 0x000fd60000000a00 */
.L_x_567:
[----:B------:R-:W-:-:S03]  /*13770*/  UMOV UR6, 0xffffffff ;  /* 0xffffffff00067882 */ /* 0x000fc60000000000 */
[----:B------:R-:W-:Y:S05]  /*13780*/  BRA.DIV UR6, `(.L_x_557) ;  /* 0x0000001206507947 */ /* 0x000fea000b800000 */
[----:B------:R-:W-:-:S13]  /*13790*/  ELECT P6, URZ, PT ;  /* 0x00000000003f782f */ /* 0x000fda00038c0000 */
.L_x_581:
[----:B------:R-:W0:Y:S01]  /*137a0*/  LDC R4, c[0x0][0x28c] ;  /* 0x0000a300ff047b82 */ /* 0x000e220000000800 */
[----:B------:R-:W-:Y:S01]  /*137b0*/  BSSY B1, `(.L_x_558) ;  /* 0x000003b000017945 */ /* 0x000fe20003800000 */
[----:B0-----:R-:W-:-:S13]  /*137c0*/  ISETP.LT.OR P6, PT, R4, 0x1, !P6 ;  /* 0x000000010400780c */ /* 0x001fda00077c1670 */
[----:B------:R-:W-:Y:S05]  /*137d0*/  @P6 BRA `(.L_x_559) ;  /* 0x0000000000e06947 */ /* 0x000fea0003800000 */
[----:B------:R-:W-:Y:S01]  /*137e0*/  LEA R4, R2, UR27, 0x2 ;  /* 0x0000001b02047c11 */ /* 0x000fe2000f8e10ff */
[----:B------:R-:W-:Y:S01]  /*137f0*/  IMAD.MOV.U32 R12, RZ, RZ, RZ ;  /* 0x000000ffff0c7224 */ /* 0x000fe200078e00ff */
[----:B------:R-:W-:Y:S01]  /*13800*/  LEA R2, R3, UR13, 0x8 ;  /* 0x0000000d03027c11 */ /* 0x000fe2000f8e40ff */
[----:B------:R-:W-:Y:S01]  /*13810*/  IMAD.MOV.U32 R3, RZ, RZ, R0 ;  /* 0x000000ffff037224 */ /* 0x000fe200078e0000 */
[----:B------:R-:W-:Y:S01]  /*13820*/  MOV R14, UR35 ;  /* 0x00000023000e7c02 */ /* 0x000fe20008000f00 */
[----:B------:R-:W-:Y:S02]  /*13830*/  IMAD.SHL.U32 R11, R4, 0x40, RZ ;  /* 0x00000040040b7824 */ /* 0x000fe400078e00ff */
[----:B------:R-:W-:-:S07]  /*13840*/  IMAD.MOV.U32 R4, RZ, RZ, R6 ;  /* 0x000000ffff047224 */ /* 0x000fce00078e0006 */
.L_x_562:
[----:B------:R-:W0:Y:S01]  /*13850*/  S2R R10, SR_CgaCtaId ;  /* 0x00000000000a7919 */ /* 0x000e220000008800 */
[----:B------:R-:W-:Y:S01]  /*13860*/  MOV R5, 0x400 ;  /* 0x0000040000057802 */ /* 0x000fe20000000f00 */
[----:B------:R-:W1:Y:S03]  /*13870*/  S2R R7, SR_TID.X ;  /* 0x0000000000077919 */ /* 0x000e660000002100 */
[----:B0-----:R-:W-:Y:S02]  /*13880*/  LEA R13, R10, R5, 0x18 ;  /* 0x000000050a0d7211 */ /* 0x001fe400078ec0ff */
[----:B------:R-:W-:Y:S02]  /*13890*/  SHF.L.U32 R5, R3, 0x1f, RZ ;  /* 0x0000001f03057819 */ /* 0x000fe400000006ff */
[----:B-1----:R-:W-:Y:S01]  /*138a0*/  LOP3.LUT P1, RZ, R7, 0x7f, RZ, 0xc0, !PT ;  /* 0x0000007f07ff7812 */ /* 0x002fe2000782c0ff */
[----:B------:R-:W-:-:S04]  /*138b0*/  IMAD R10, R4, 0x8, R13 ;  /* 0x00000008040a7824 */ /* 0x000fc800078e020d */
[----:B------:R-:W0:Y:S08]  /*138c0*/  SYNCS.PHASECHK.TRANS64.TRYWAIT P0, [R10+URZ+0x38], R5 ;  /* 0x000038050a0075a7 */ /* 0x000e30000800017f */
[----:B------:R-:W1:Y:S01]  /*138d0*/  @!P1 LDC R7, c[0x0][0x500] ;  /* 0x00014000ff079b82 */ /* 0x000e620000000800 */
[----:B0-----:R-:W-:Y:S05]  /*138e0*/  @!P0 BRA `(.L_x_560) ;  /* 0x0000001000188947 */ /* 0x001fea0003800000 */
.L_x_582:
[----:B------:R-:W-:Y:S01]  /*138f0*/  UPRMT UR6, UR26, 0x9910, URZ ;  /* 0x000099101a067896 */ /* 0x000fe2000800003f */
[----:B-1----:R1:W-:Y:S03]  /*13900*/  @!P1 SYNCS.ARRIVE.TRANS64 RZ, [R10+URZ], R7 ;  /* 0x000000070aff99a7 */ /* 0x0023e6000800003f */
[----:B------:R-:W-:-:S06]  /*13910*/  UISETP.NE.AND UP0, UPT, UR6, 0x2, UPT ;  /* 0x000000020600788c */ /* 0x000fcc000bf05270 */
[----:B------:R-:W-:-:S13]  /*13920*/  PLOP3.LUT P0, PT, PT, PT, UP0, 0x80, 0x0 ;  /* 0x000000000000781c */ /* 0x000fda0003f0f008 */
[----:B-1----:R-:W-:Y:S05]  /*13930*/  @P0 BRA `(.L_x_561) ;  /* 0x0000000000040947 */ /* 0x002fea0003800000 */
[----:B------:R-:W-:Y:S01]  /*13940*/  BPT.TRAP 0x1 ;  /* 0x000000040000795c */ /* 0x000fe20000300000 */
.L_x_561:
[----:B------:R-:W-:Y:S01]  /*13950*/  R2UR UR11, R4 ;  /* 0x00000000040b72ca */ /* 0x000fe200000e0000 */
[----:B------:R-:W-:Y:S01]  /*13960*/  VIADD R14, R14, 0xffffffff ;  /* 0xffffffff0e0e7836 */ /* 0x000fe20000000000 */
[----:B------:R-:W-:Y:S01]  /*13970*/  R2UR UR23, R13 ;  /* 0x000000000d1772ca */ /* 0x000fe200000e0000 */
[----:B------:R-:W-:Y:S01]  /*13980*/  UIADD3 UR6, UP0, UR30, 0xf0, URZ ;  /* 0x000000f01e067890 */ /* 0x000fe2000ff1e03f */
[----:B------:R-:W-:Y:S01]  /*13990*/  R2UR UR29, R11 ;  /* 0x000000000b1d72ca */ /* 0x000fe200000e0000 */
[----:B------:R-:W-:Y:S01]  /*139a0*/  UIADD3 UR32, UP1, UR30, 0x1f0, URZ ;  /* 0x000001f01e207890 */ /* 0x000fe2000ff3e03f */
[----:B------:R-:W-:Y:S01]  /*139b0*/  R2UR UR9, R10 ;  /* 0x000000000a0972ca */ /* 0x000fe200000e0000 */
[----:B------:R-:W-:Y:S01]  /*139c0*/  UPRMT UR22, URZ, 0x5410, UR21 ;  /* 0x000054103f167896 */ /* 0x000fe20008000015 */
[----:B------:R-:W-:Y:S01]  /*139d0*/  R2UR UR10, R12 ;  /* 0x000000000c0a72ca */ /* 0x000fe200000e0000 */
[----:B------:R-:W-:Y:S01]  /*139e0*/  UPRMT UR36, URZ, 0x5410, UR19 ;  /* 0x000054103f247896 */ /* 0x000fe20008000013 */
[----:B------:R-:W-:Y:S01]  /*139f0*/  R2UR UR12, R9 ;  /* 0x00000000090c72ca */ /* 0x000fe200000e0000 */
[----:B------:R-:W-:Y:S01]  /*13a00*/  UIADD3.X UR33, URZ, UR31, URZ, UP1, !UPT ;  /* 0x0000001f3f217290 */ /* 0x000fe20008ffe43f */
[----:B------:R-:W-:Y:S01]  /*13a10*/  R2UR UR34, R2 ;  /* 0x00000000022272ca */ /* 0x000fe200000e0000 */
[----:B------:R-:W-:Y:S01]  /*13a20*/  ULEA UR7, UR11, UR28, 0xe ;  /* 0x0000001c0b077291 */ /* 0x000fe2000f8e703f */
[----:B------:R-:W-:Y:S01]  /*13a30*/  ISETP.GT.AND P1, PT, R14, 0x1, PT ;  /* 0x000000010e00780c */ /* 0x000fe20003f24270 */
[----:B------:R-:W-:Y:S01]  /*13a40*/  ULEA UR11, UR11, UR17, 0xe ;  /* 0x000000110b0b7291 */ /* 0x000fe2000f8e703f */
[----:B------:R-:W-:Y:S01]  /*13a50*/  IADD3 R4, R4, 0x1, RZ ;  /* 0x0000000104047810 */ /* 0x000fe20007ffe0ff */
[----:B------:R-:W-:Y:S01]  /*13a60*/  UIADD3 UR8, UR23, UR7, URZ ;  /* 0x0000000717087290 */ /* 0x000fe2000fffe03f */
[----:B------:R-:W-:Y:S01]  /*13a70*/  VIADD R12, R12, 0x40 ;  /* 0x000000400c0c7836 */ /* 0x000fe20000000000 */
[----:B------:R-:W-:Y:S01]  /*13a80*/  UIADD3.X UR7, URZ, UR31, URZ, UP0, !UPT ;  /* 0x0000001f3f077290 */ /* 0x000fe200087fe43f */
[----:B------:R-:W-:Y:S01]  /*13a90*/  ISETP.NE.AND P0, PT, R4, 0x7, PT ;  /* 0x000000070400780c */ /* 0x000fe20003f05270 */
[----:B------:R-:W-:Y:S01]  /*13aa0*/  UIADD3 UR23, UR23, UR11, URZ ;  /* 0x0000000b17177290 */ /* 0x000fe2000fffe03f */
[----:B------:R-:W-:Y:S01]  /*13ab0*/  UMOV UR14, 0x0 ;  /* 0x00000000000e7882 */ /* 0x000fe20000000000 */
[----:B------:R-:W-:Y:S01]  /*13ac0*/  UMOV UR15, 0x10000000 ;  /* 0x10000000000f7882 */ /* 0x000fe20000000000 */
[----:B------:R-:W-:Y:S01]  /*13ad0*/  UMOV UR11, UR29 ;  /* 0x0000001d000b7c82 */ /* 0x000fe20008000000 */
[----:B0-----:R-:W-:-:S03]  /*13ae0*/  SEL R10, RZ, 0x1, P0 ;  /* 0x00000001ff0a7807 */ /* 0x001fc60000000000 */
[----:B------:R0:W-:Y:S01]  /*13af0*/  UTMALDG.3D.MULTICAST [UR8], [UR6], UR22, desc[UR14] ;  /* 0x00000e08060073b4 */ /* 0x0001e20008011816 */
[----:B------:R-:W-:Y:S02]  /*13b00*/  SEL R4, R4, RZ, P0 ;  /* 0x000000ff04047207 */ /* 0x000fe40000000000 */
[----:B------:R-:W-:Y:S01]  /*13b10*/  LOP3.LUT R3, R3, R10, RZ, 0x3c, !PT ;  /* 0x0000000a03037212 */ /* 0x000fe200078e3cff */
[----:B0-----:R-:W-:Y:S01]  /*13b20*/  UMOV UR8, UR23 ;  /* 0x0000001700087c82 */ /* 0x001fe20008000000 */
[----:B------:R-:W-:Y:S02]  /*13b30*/  UMOV UR11, UR34 ;  /* 0x00000022000b7c82 */ /* 0x000fe40008000000 */
[----:B------:R0:W-:Y:S02]  /*13b40*/  UTMALDG.3D.MULTICAST [UR8], [UR32], UR36, desc[UR14] ;  /* 0x00000e08200073b4 */ /* 0x0001e40008011824 */
[----:B0-----:R-:W-:Y:S05]  /*13b50*/  @P1 BRA `(.L_x_562) ;  /* 0xfffffffc003c1947 */ /* 0x001fea000383ffff */
.L_x_559:
[----:B------:R-:W-:Y:S05]  /*13b60*/  BSYNC B1 ;  /* 0x0000000000017941 */ /* 0x000fea0003800000 */
.L_x_558:
[----:B------:R-:W2:Y:S01]  /*13b70*/  LDL.LU R15, [R1+0x200] ;  /* 0x00020000010f7983 */ /* 0x000ea20000300800 */
[----:B------:R-:W-:Y:S01]  /*13b80*/  LOP3.LUT P1, RZ, R8, 0xff, RZ, 0xc0, !PT ;  /* 0x000000ff08ff7812 */ /* 0x000fe2000782c0ff */
[----:B------:R-:W-:Y:S01]  /*13b90*/  VIADD R6, R6, UR18 ;  /* 0x0000001206067c36 */ /* 0x000fe20008000000 */
[----:B------:R-:W-:Y:S01]  /*13ba0*/  ULDC.64 UR6, c[0x0][0x650] ;  /* 0x0001940000067ab9 */ /* 0x000fe20000000a00 */
[----:B------:R-:W3:Y:S01]  /*13bb0*/  LDL.LU R13, [R1+0x204] ;  /* 0x00020400010d7983 */ /* 0x000ee20000300800 */
[----:B------:R-:W-:Y:S01]  /*13bc0*/  UISETP.GE.U32.AND UP0, UPT, UR18, 0x7, UPT ;  /* 0x000000071200788c */ /* 0x000fe2000bf06070 */
[C---:B------:R-:W-:Y:S01]  /*13bd0*/  IMAD.WIDE.U32 R2, R6.reuse, 0x24924925, RZ ;  /* 0x2492492506027825 */ /* 0x040fe200078e00ff */
[C---:B------:R-:W-:Y:S01]  /*13be0*/  ISETP.GT.U32.AND P0, PT, R6.reuse, 0x6, PT ;  /* 0x000000060600780c */ /* 0x040fe20003f04070 */
[----:B------:R-:W-:Y:S01]  /*13bf0*/  BSSY B1, `(.L_x_563) ;  /* 0x0000074000017945 */ /* 0x000fe20003800000 */
[----:B------:R-:W-:Y:S02]  /*13c00*/  MOV R9, 0xffffffff ;  /* 0xffffffff00097802 */ /* 0x000fe40000000f00 */
[----:B------:R-:W-:-:S02]  /*13c10*/  IADD3 R2, R6, -R3, RZ ;  /* 0x8000000306027210 */ /* 0x000fc40007ffe0ff */
[----:B------:R-:W-:Y:S01]  /*13c20*/  PRMT R8, RZ, 0x7610, R8 ;  /* 0x00007610ff087816 */ /* 0x000fe20000000008 */
[----:B------:R-:W0:Y:S01]  /*13c30*/  @P1 S2R R4, SR_CgaCtaId ;  /* 0x0000000000041919 */ /* 0x000e220000008800 */
[----:B------:R-:W-:Y:S02]  /*13c40*/  LEA.HI R2, R2, R3, RZ, 0x1f ;  /* 0x0000000302027211 */ /* 0x000fe400078ff8ff */
[----:B------:R-:W-:-:S04]  /*13c50*/  @P1 MOV R3, 0x400 ;  /* 0x0000040000031802 */ /* 0x000fc80000000f00 */
[----:B0-----:R-:W-:Y:S01]  /*13c60*/  @P1 LEA R3, R4, R3, 0x18 ;  /* 0x0000000304031211 */ /* 0x001fe200078ec0ff */
[----:B------:R-:W-:-:S03]  /*13c70*/  IMAD.U32 R4, RZ, RZ, UR18 ;  /* 0x00000012ff047e24 */ /* 0x000fc6000f8e00ff */
[----:B------:R0:W-:Y:S01]  /*13c80*/  @P1 SYNCS.ARRIVE.TRANS64.A1T0 RZ, [R3+URZ+0x88], RZ ;  /* 0x000088ff03ff19a7 */ /* 0x0001e2000810003f */
[----:B------:R-:W-:Y:S02]  /*13c90*/  PLOP3.LUT P1, PT, PT, PT, UP0, 0x80, 0x0 ;  /* 0x000000000000781c */ /* 0x000fe40003f2f008 */
[----:B------:R-:W-:Y:S02]  /*13ca0*/  ISETP.LT.U32.AND P0, PT, R4, 0x7, P0 ;  /* 0x000000070400780c */ /* 0x000fe40000701070 */
[----:B------:R-:W-:Y:S02]  /*13cb0*/  PRMT R4, RZ, 0x7610, R4 ;  /* 0x00007610ff047816 */ /* 0x000fe40000000004 */
[----:B0-----:R-:W-:-:S04]  /*13cc0*/  SEL R3, RZ, 0x1, !P0 ;  /* 0x00000001ff037807 */ /* 0x001fc80004000000 */
[----:B------:R-:W-:Y:S02]  /*13cd0*/  LOP3.LUT R0, R0, R3, RZ, 0x3c, !PT ;  /* 0x0000000300007212 */ /* 0x000fe400078e3cff */
[----:B------:R-:W-:Y:S01]  /*13ce0*/  SHF.R.U32.HI R3, RZ, 0x2, R2 ;  /* 0x00000002ff037819 */ /* 0x000fe20000011602 */
[----:B------:R-:W-:-:S03]  /*13cf0*/  IMAD.MOV.U32 R2, RZ, RZ, -0x1 ;  /* 0xffffffffff027424 */ /* 0x000fc600078e00ff */
[----:B------:R-:W-:Y:S01]  /*13d00*/  @P1 LOP3.LUT R0, R0, 0x1, R3, 0x78, !PT ;  /* 0x0000000100001812 */ /* 0x000fe200078e7803 */
[----:B------:R-:W-:Y:S02]  /*13d10*/  IMAD R6, R3, -0x7, R6 ;  /* 0xfffffff903067824 */ /* 0x000fe400078e0206 */
[----:B------:R-:W-:Y:S01]  /*13d20*/  IMAD.MOV.U32 R3, RZ, RZ, -0x1 ;  /* 0xffffffffff037424 */ /* 0x000fe200078e00ff */
[----:B---3--:R-:W-:-:S04]  /*13d30*/  IADD3 R13, P0, R13, UR24, RZ ;  /* 0x000000180d0d7c10 */ /* 0x008fc8000ff1e0ff */
[----:B--2---:R-:W-:Y:S01]  /*13d40*/  IADD3.X R15, R15, UR20, RZ, P0, !PT ;  /* 0x000000140f0f7c10 */ /* 0x004fe200087fe4ff */
[----:B------:R0:W-:Y:S01]  /*13d50*/  STL [R1+0x204], R13 ;  /* 0x0002040d01007387 */ /* 0x0001e20000100800 */
[----:B------:R-:W-:-:S03]  /*13d60*/  ISETP.GE.U32.AND P0, PT, R13, UR6, PT ;  /* 0x000000060d007c0c */ /* 0x000fc6000bf06070 */
[----:B------:R0:W-:Y:S01]  /*13d70*/  STL [R1+0x200], R15 ;  /* 0x0002000f01007387 */ /* 0x0001e20000100800 */
[----:B------:R-:W-:-:S13]  /*13d80*/  ISETP.GE.U32.AND.EX P0, PT, R15, UR7, PT, P0 ;  /* 0x000000070f007c0c */ /* 0x000fda000bf06100 */
[----:B0-----:R-:W-:Y:S05]  /*13d90*/  @P0 BRA `(.L_x_564) ;  /* 0x0000000400640947 */ /* 0x001fea0003800000 */
[----:B------:R-:W0:Y:S01]  /*13da0*/  S2R R7, SR_CTAID.X ;  /* 0x0000000000077919 */ /* 0x000e220000002500 */
[----:B------:R-:W-:Y:S01]  /*13db0*/  ULDC UR6, c[0x0][0x150] ;  /* 0x0000540000067ab9 */ /* 0x000fe20000000800 */
[----:B------:R-:W1:Y:S01]  /*13dc0*/  LDC R4, c[0x0][0x144] ;  /* 0x00005100ff047b82 */ /* 0x000e620000000800 */
[----:B------:R-:W-:Y:S01]  /*13dd0*/  UISETP.NE.AND UP0, UPT, UR46, URZ, UPT ;  /* 0x0000003f2e00728c */ /* 0x000fe2000bf05270 */
[----:B------:R-:W2:Y:S01]  /*13de0*/  S2R R5, SR_CTAID.Y ;  /* 0x0000000000057919 */ /* 0x000ea20000002600 */
[----:B------:R-:W-:-:S04]  /*13df0*/  ULDC UR9, c[0x0][0x630] ;  /* 0x00018c0000097ab9 */ /* 0x000fc80000000800 */
[----:B------:R-:W-:Y:S01]  /*13e00*/  PLOP3.LUT P0, PT, PT, PT, UP0, 0x80, 0x0 ;  /* 0x000000000000781c */ /* 0x000fe20003f0f008 */
[----:B------:R-:W3:Y:S01]  /*13e10*/  LDC R10, c[0x0][0x148] ;  /* 0x00005200ff0a7b82 */ /* 0x000ee20000000800 */
[----:B0-----:R-:W-:Y:S02]  /*13e20*/  I2FP.F32.U32 R2, R7 ;  /* 0x0000000700027245 */ /* 0x001fe40000201000 */
[----:B--2---:R-:W-:-:S03]  /*13e30*/  I2FP.F32.U32 R3, R5 ;  /* 0x0000000500037245 */ /* 0x004fc60000201000 */
[----:B------:R-:W-:Y:S01]  /*13e40*/  FMUL R2, R2, UR6 ;  /* 0x0000000602027c20 */ /* 0x000fe20008400000 */
[----:B------:R-:W-:Y:S02]  /*13e50*/  ULDC UR6, c[0x0][0x154] ;  /* 0x0000550000067ab9 */ /* 0x000fe40000000800 */
[----:B------:R-:W-:Y:S01]  /*13e60*/  FMUL R9, R3, UR6 ;  /* 0x0000000603097c20 */ /* 0x000fe20008400000 */
[----:B------:R-:W-:Y:S02]  /*13e70*/  ULDC.64 UR6, c[0x0][0x628] ;  /* 0x00018a0000067ab9 */ /* 0x000fe40000000a00 */
[----:B------:R-:W0:Y:S08]  /*13e80*/  F2I.U32.TRUNC.NTZ R2, R2 ;  /* 0x0000000200027305 */ /* 0x000e30000020f000 */
[----:B------:R-:W2:Y:S01]  /*13e90*/  F2I.U32.TRUNC.NTZ R9, R9 ;  /* 0x0000000900097305 */ /* 0x000ea2000020f000 */
[----:B0-----:R-:W-:-:S02]  /*13ea0*/  IMAD.MOV R3, RZ, RZ, -R2 ;  /* 0x000000ffff037224 */ /* 0x001fc400078e0a02 */
[----:B------:R-:W-:Y:S02]  /*13eb0*/  IMAD.MOV.U32 R2, RZ, RZ, R13 ;  /* 0x000000ffff027224 */ /* 0x000fe400078e000d */
[----:B-1----:R-:W-:Y:S02]  /*13ec0*/  IMAD R7, R4, R3, R7 ;  /* 0x0000000304077224 */ /* 0x002fe400078e0207 */
[----:B--2---:R-:W-:-:S04]  /*13ed0*/  IMAD.MOV R3, RZ, RZ, -R9 ;  /* 0x000000ffff037224 */ /* 0x004fc800078e0a09 */
[----:B---3--:R-:W-:Y:S01]  /*13ee0*/  @P0 IMAD R7, R10, R3, R5 ;  /* 0x000000030a070224 */ /* 0x008fe200078e0205 */
[----:B------:R-:W-:Y:S02]  /*13ef0*/  ISETP.NE.U32.AND P0, PT, RZ, UR6, PT ;  /* 0x00000006ff007c0c */ /* 0x000fe4000bf05070 */
[----:B------:R-:W-:Y:S02]  /*13f00*/  MOV R3, R15 ;  /* 0x0000000f00037202 */ /* 0x000fe40000000f00 */
[----:B------:R-:W-:-:S13]  /*13f10*/  ISETP.NE.AND.EX P0, PT, RZ, UR7, PT, P0 ;  /* 0x00000007ff007c0c */ /* 0x000fda000bf05300 */
[----:B------:R-:W-:Y:S05]  /*13f20*/  @!P0 BRA `(.L_x_565) ;  /* 0x0000000000288947 */ /* 0x000fea0003800000 */
[----:B------:R-:W-:Y:S02]  /*13f30*/  ULDC UR8, c[0x0][0x634] ;  /* 0x00018d0000087ab9 */ /* 0x000fe40000000800 */
[----:B------:R-:W-:-:S05]  /*13f40*/  IADD3 R3, P0, R13, UR8, RZ ;  /* 0x000000080d037c10 */ /* 0x000fca000ff1e0ff */
[----:B------:R-:W-:-:S04]  /*13f50*/  IMAD.X R9, RZ, RZ, R15, P0 ;  /* 0x000000ffff097224 */ /* 0x000fc800000e060f */
[----:B------:R-:W-:-:S04]  /*13f60*/  IMAD.WIDE.U32 R4, R9, UR6, RZ ;  /* 0x0000000609047c25 */ /* 0x000fc8000f8e00ff */
[----:B------:R-:W-:-:S04]  /*13f70*/  IMAD.WIDE.U32 R4, P0, R3, UR7, R4 ;  /* 0x0000000703047c25 */ /* 0x000fc8000f800004 */
[----:B------:R-:W-:-:S04]  /*13f80*/  IMAD.WIDE.U32 R2, R3, UR6, RZ ;  /* 0x0000000603027c25 */ /* 0x000fc8000f8e00ff */
[----:B------:R-:W-:Y:S01]  /*13f90*/  IMAD.MOV.U32 R2, RZ, RZ, R5 ;  /* 0x000000ffff027224 */ /* 0x000fe200078e0005 */
[----:B------:R-:W-:Y:S01]  /*13fa0*/  IADD3 RZ, P1, R3, R4, RZ ;  /* 0x0000000403ff7210 */ /* 0x000fe20007f3e0ff */
[----:B------:R-:W-:-:S04]  /*13fb0*/  IMAD.X R3, RZ, RZ, RZ, P0 ;  /* 0x000000ffff037224 */ /* 0x000fc800000e06ff */
[----:B------:R-:W-:-:S08]  /*13fc0*/  IMAD.WIDE.U32.X R2, R9, UR7, R2, P1 ;  /* 0x0000000709027c25 */ /* 0x000fd000088e0402 */
.L_x_565:
[--C-:B------:R-:W-:Y:S01]  /*13fd0*/  SHF.R.U64 R9, R2, UR9, R3.reuse ;  /* 0x0000000902097c19 */ /* 0x100fe20008001203 */
[----:B------:R-:W-:Y:S01]  /*13fe0*/  ULDC.64 UR6, c[0x0][0x620] ;  /* 0x0001880000067ab9 */ /* 0x000fe20000000a00 */
[----:B------:R-:W-:Y:S01]  /*13ff0*/  SHF.R.U32.HI R2, RZ, UR9, R3 ;  /* 0x00000009ff027c19 */ /* 0x000fe20008011603 */
[----:B------:R-:W-:Y:S01]  /*14000*/  IMAD.MOV.U32 R3, RZ, RZ, R15 ;  /* 0x000000ffff037224 */ /* 0x000fe200078e000f */
[----:B------:R-:W-:Y:S01]  /*14010*/  IADD3 R11, P0, RZ, -R9, RZ ;  /* 0x80000009ff0b7210 */ /* 0x000fe20007f1e0ff */
[----:B------:R-:W-:-:S03]  /*14020*/  ULDC.64 UR8, c[0x0][0x640] ;  /* 0x0001900000087ab9 */ /* 0x000fc60000000a00 */
[----:B------:R-:W-:Y:S02]  /*14030*/  IADD3.X R2, RZ, ~R2, RZ, P0, !PT ;  /* 0x80000002ff027210 */ /* 0x000fe400007fe4ff */
[----:B------:R-:W-:-:S03]  /*14040*/  ISETP.NE.U32.AND P0, PT, RZ, UR8, PT ;  /* 0x00000008ff007c0c */ /* 0x000fc6000bf05070 */
[----:B------:R-:W-:Y:S01]  /*14050*/  IMAD R2, R2, UR6, RZ ;  /* 0x0000000602027c24 */ /* 0x000fe2000f8e02ff */
[----:B------:R-:W-:-:S03]  /*14060*/  ISETP.NE.AND.EX P0, PT, RZ, UR9, PT, P0 ;  /* 0x00000009ff007c0c */ /* 0x000fc6000bf05300 */
[----:B------:R-:W-:Y:S02]  /*14070*/  IMAD R5, R11, UR7, R2 ;  /* 0x000000070b057c24 */ /* 0x000fe4000f8e0202 */
[----:B------:R-:W-:-:S04]  /*14080*/  IMAD.MOV.U32 R2, RZ, RZ, R13 ;  /* 0x000000ffff027224 */ /* 0x000fc800078e000d */
[----:B------:R-:W-:Y:S01]  /*14090*/  IMAD.WIDE.U32 R2, R11, UR6, R2 ;  /* 0x000000060b027c25 */ /* 0x000fe2000f8e0002 */
[----:B------:R-:W-:-:S03]  /*140a0*/  ULDC UR6, c[0x0][0x618] ;  /* 0x0001860000067ab9 */ /* 0x000fc60000000800 */
[----:B------:R-:W-:-:S05]  /*140b0*/  IMAD.IADD R3, R3, 0x1, R5 ;  /* 0x0000000103037824 */ /* 0x000fca00078e0205 */
[--C-:B------:R-:W-:Y:S02]  /*140c0*/  SHF.R.U64 R10, R2, UR6, R3.reuse ;  /* 0x00000006020a7c19 */ /* 0x100fe40008001203 */
[----:B------:R-:W-:Y:S01]  /*140d0*/  SHF.R.U32.HI R3, RZ, UR6, R3 ;  /* 0x00000006ff037c19 */ /* 0x000fe20008011603 */
[----:B------:R-:W-:-:S03]  /*140e0*/  ULDC UR6, c[0x0][0x608] ;  /* 0x0001820000067ab9 */ /* 0x000fc60000000800 */
[--C-:B------:R-:W-:Y:S02]  /*140f0*/  SHF.R.U64 R12, R10, UR6, R3.reuse ;  /* 0x000000060a0c7c19 */ /* 0x100fe40008001203 */
[----:B------:R-:W-:Y:S01]  /*14100*/  SHF.R.U32.HI R3, RZ, UR6, R3 ;  /* 0x00000006ff037c19 */ /* 0x000fe20008011603 */
[----:B------:R-:W-:-:S03]  /*14110*/  ULDC UR6, c[0x0][0x658] ;  /* 0x0001960000067ab9 */ /* 0x000fc60000000800 */
[--C-:B------:R-:W-:Y:S02]  /*14120*/  SHF.R.U32.HI R13, RZ, UR6, R3.reuse ;  /* 0x00000006ff0d7c19 */ /* 0x100fe40008011603 */
[----:B------:R-:W-:-:S03]  /*14130*/  SHF.R.U64 R11, R12, UR6, R3 ;  /* 0x000000060c0b7c19 */ /* 0x000fc60008001203 */
[----:B------:R-:W-:Y:S01]  /*14140*/  IMAD.MOV.U32 R3, RZ, RZ, R13 ;  /* 0x000000ffff037224 */ /* 0x000fe200078e000d */
[----:B------:R-:W-:Y:S01]  /*14150*/  MOV R2, R11 ;  /* 0x0000000b00027202 */ /* 0x000fe20000000f00 */
[----:B------:R-:W-:Y:S06]  /*14160*/  @!P0 BRA `(.L_x_566) ;  /* 0x0000000000288947 */ /* 0x000fec0003800000 */
[----:B------:R-:W-:Y:S02]  /*14170*/  ULDC UR6, c[0x0][0x64c] ;  /* 0x0001930000067ab9 */ /* 0x000fe40000000800 */
[----:B------:R-:W-:-:S05]  /*14180*/  IADD3 R3, P0, R11, UR6, RZ ;  /* 0x000000060b037c10 */ /* 0x000fca000ff1e0ff */
[----:B------:R-:W-:-:S04]  /*14190*/  IMAD.X R13, RZ, RZ, R13, P0 ;  /* 0x000000ffff0d7224 */ /* 0x000fc800000e060d */
[----:B------:R-:W-:-:S04]  /*141a0*/  IMAD.WIDE.U32 R4, R13, UR8, RZ ;  /* 0x000000080d047c25 */ /* 0x000fc8000f8e00ff */
[----:B------:R-:W-:-:S04]  /*141b0*/  IMAD.WIDE.U32 R4, P0, R3, UR9, R4 ;  /* 0x0000000903047c25 */ /* 0x000fc8000f800004 */
[----:B------:R-:W-:Y:S01]  /*141c0*/  IMAD.WIDE.U32 R2, R3, UR8, RZ ;  /* 0x0000000803027c25 */ /* 0x000fe2000f8e00ff */
[----:B------:R-:W-:-:S04]  /*141d0*/  MOV R2, R5 ;  /* 0x0000000500027202 */ /* 0x000fc80000000f00 */
[----:B------:R-:W-:Y:S01]  /*141e0*/  IADD3 RZ, P1, R3, R4, RZ ;  /* 0x0000000403ff7210 */ /* 0x000fe20007f3e0ff */
[----:B------:R-:W-:-:S04]  /*141f0*/  IMAD.X R3, RZ, RZ, RZ, P0 ;  /* 0x000000ffff037224 */ /* 0x000fc800000e06ff */
[----:B------:R-:W-:-:S08]  /*14200*/  IMAD.WIDE.U32.X R2, R13, UR9, R2, P1 ;  /* 0x000000090d027c25 */ /* 0x000fd000088e0402 */
.L_x_566:
[----:B------:R-:W-:Y:S01]  /*14210*/  ULDC UR6, c[0x0][0x648] ;  /* 0x0001920000067ab9 */ /* 0x000fe20000000800 */
[----:B------:R-:W-:Y:S01]  /*14220*/  LOP3.LUT R12, R12, UR16, RZ, 0xc0, !PT ;  /* 0x000000100c0c7c12 */ /* 0x000fe2000f8ec0ff */
[----:B------:R-:W-:Y:S01]  /*14230*/  UISETP.NE.AND UP0, UPT, UR46, URZ, UPT ;  /* 0x0000003f2e00728c */ /* 0x000fe2000bf05270 */
[----:B------:R-:W-:Y:S01]  /*14240*/  SHF.R.U64 R3, R2, UR6, R3 ;  /* 0x0000000602037c19 */ /* 0x000fe20008001203 */
[----:B------:R-:W-:Y:S01]  /*14250*/  ULDC UR6, c[0x0][0x638] ;  /* 0x00018e0000067ab9 */ /* 0x000fe20000000800 */
[----:B------:R-:W-:-:S03]  /*14260*/  IMAD.MOV.U32 R4, RZ, RZ, 0x1 ;  /* 0x00000001ff047424 */ /* 0x000fc600078e00ff */
[----:B------:R-:W-:Y:S01]  /*14270*/  IMAD.MOV R2, RZ, RZ, -R3 ;  /* 0x000000ffff027224 */ /* 0x000fe200078e0a03 */
[----:B------:R-:W-:Y:S01]  /*14280*/  PLOP3.LUT P0, PT, PT, PT, UP0, 0x40, 0x0 ;  /* 0x000000000000781c */ /* 0x000fe20003f0e808 */
[----:B------:R-:W-:Y:S01]  /*14290*/  IMAD R12, R3, UR5, R12 ;  /* 0x00000005030c7c24 */ /* 0x000fe2000f8e020c */
[----:B------:R-:W-:Y:S01]  /*142a0*/  PLOP3.LUT P1, PT, PT, PT, UP0, 0x40, 0x0 ;  /* 0x000000000000781c */ /* 0x000fe20003f2e808 */
[----:B------:R-:W-:Y:S01]  /*142b0*/  IMAD R11, R2, UR6, R11 ;  /* 0x00000006020b7c24 */ /* 0x000fe2000f8e020b */
[----:B------:R-:W-:Y:S01]  /*142c0*/  ULDC UR6, c[0x0][0x610] ;  /* 0x0001840000067ab9 */ /* 0x000fe20000000800 */
[----:B------:R-:W-:Y:S01]  /*142d0*/  LOP3.LUT R2, R10, UR4, RZ, 0xc0, !PT ;  /* 0x000000040a027c12 */ /* 0x000fe2000f8ec0ff */
[----:B------:R-:W-:Y:S01]  /*142e0*/  IMAD R7, R12, UR6, R7 ;  /* 0x000000060c077c24 */ /* 0x000fe2000f8e0207 */
[----:B------:R-:W-:-:S03]  /*142f0*/  ULDC UR6, c[0x0][0x600] ;  /* 0x0001800000067ab9 */ /* 0x000fc60000000800 */
[----:B------:R-:W-:-:S05]  /*14300*/  IMAD R2, R11, UR6, R2 ;  /* 0x000000060b027c24 */ /* 0x000fca000f8e0202 */
[----:B------:R-:W-:Y:S02]  /*14310*/  SEL R3, R2, R7, P0 ;  /* 0x0000000702037207 */ /* 0x000fe40000000000 */
[----:B------:R-:W-:-:S07]  /*14320*/  SEL R2, R7, R2, P1 ;  /* 0x0000000207027207 */ /* 0x000fce0000800000 */
.L_x_564:
[----:B------:R-:W-:Y:S05]  /*14330*/  BSYNC B1 ;  /* 0x0000000000017941 */ /* 0x000fea0003800000 */
.L_x_563:
[----:B------:R-:W-:-:S13]  /*14340*/  LOP3.LUT P0, RZ, R4, 0xff, RZ, 0xc0, !PT ;  /* 0x000000ff04ff7812 */ /* 0x000fda000780c0ff */
[----:B------:R-:W-:Y:S05]  /*14350*/  @P0 BRA `(.L_x_567) ;  /* 0xfffffff400040947 */ /* 0x000fea000383ffff */
[----:B------:R-:W-:Y:S05]  /*14360*/  BSYNC B0 ;  /* 0x0000000000007941 */ /* 0x000fea0003800000 */
.L_x_556:
[----:B------:R-:W-:-:S03]  /*14370*/  UMOV UR6, 0xffffffff ;  /* 0xffffffff00067882 */ /* 0x000fc60000000000 */
[----:B------:R-:W-:Y:S05]  /*14380*/  BRA.DIV UR6, `(.L_x_568) ;  /* 0x0000000606847947 */ /* 0x000fea000b800000 */
[----:B------:R-:W-:-:S13]  /*14390*/  ELECT P6, URZ, PT ;  /* 0x00000000003f782f */ /* 0x000fda00038c0000 */
.L_x_585:
[----:B------:R-:W-:Y:S04]  /*143a0*/  BSSY B0, `(.L_x_569) ;  /* 0x0000047000007945 */ /* 0x000fe80003800000 */
[----:B------:R-:W-:Y:S05]  /*143b0*/  @!P6 BRA `(.L_x_570) ;  /* 0x000000040014e947 */ /* 0x000fea0003800000 */
[----:B------:R-:W-:-:S04]  /*143c0*/  ULOP3.LUT UR6, UR40, 0x2, URZ, 0xfc, !UPT ;  /* 0x0000000228067892 */ /* 0x000fc8000f8efc3f */
[----:B------:R-:W-:-:S06]  /*143d0*/  UISETP.NE.AND UP0, UPT, UR6, 0x3, UPT ;  /* 0x000000030600788c */ /* 0x000fcc000bf05270 */
[----:B------:R-:W-:-:S13]  /*143e0*/  PLOP3.LUT P0, PT, PT, PT, UP0, 0x80, 0x0 ;  /* 0x000000000000781c */ /* 0x000fda0003f0f008 */
[----:B------:R-:W-:Y:S05]  /*143f0*/  @!P0 BRA `(.L_x_571) ;  /* 0x0000000000048947 */ /* 0x000fea0003800000 */
[----:B------:R-:W-:Y:S01]  /*14400*/  BPT.TRAP 0x1 ;  /* 0x000000040000795c */ /* 0x000fe20000300000 */
.L_x_571:
[----:B------:R-:W0:Y:S01]  /*14410*/  S2R R3, SR_CgaCtaId ;  /* 0x0000000000037919 */ /* 0x000e220000008800 */
[----:B------:R-:W-:-:S04]  /*14420*/  MOV R2, 0x400 ;  /* 0x0000040000027802 */ /* 0x000fc80000000f00 */
[----:B0-----:R-:W-:Y:S02]  /*14430*/  LEA R3, R3, R2, 0x18 ;  /* 0x0000000203037211 */ /* 0x001fe400078ec0ff */
[----:B------:R-:W-:-:S03]  /*14440*/  SHF.L.U32 R2, R0, 0x1f, RZ ;  /* 0x0000001f00027819 */ /* 0x000fc600000006ff */
[----:B------:R-:W-:-:S05]  /*14450*/  VIADD R3, R3, 0x38 ;  /* 0x0000003803037836 */ /* 0x000fca0000000000 */
[----:B------:R-:W-:-:S04]  /*14460*/  LEA R5, R6, R3, 0x3 ;  /* 0x0000000306057211 */ /* 0x000fc800078e18ff */
[----:B------:R-:W0:Y:S02]  /*14470*/  SYNCS.PHASECHK.TRANS64.TRYWAIT P0, [R5+URZ], R2 ;  /* 0x00000002050075a7 */ /* 0x000e24000800017f */
[----:B0-----:R-:W-:Y:S05]  /*14480*/  @!P0 BRA `(.L_x_572) ;  /* 0x0000000400648947 */ /* 0x001fea0003800000 */
.L_x_586:
[----:B------:R-:W-:-:S05]  /*14490*/  VIADD R6, R6, 0x1 ;  /* 0x0000000106067836 */ /* 0x000fca0000000000 */
[----:B------:R-:W-:-:S04]  /*144a0*/  ISETP.NE.AND P0, PT, R6, 0x7, PT ;  /* 0x000000070600780c */ /* 0x000fc80003f05270 */
[----:B0-----:R-:W-:Y:S02]  /*144b0*/  SEL R5, RZ, 0x1, P0 ;  /* 0x00000001ff057807 */ /* 0x001fe40000000000 */
[----:B------:R-:W-:Y:S02]  /*144c0*/  SEL R6, R6, RZ, P0 ;  /* 0x000000ff06067207 */ /* 0x000fe40000000000 */
[----:B------:R-:W-:-:S03]  /*144d0*/  LOP3.LUT R5, R0, R5, RZ, 0x3c, !PT ;  /* 0x0000000500057212 */ /* 0x000fc600078e3cff */
[----:B------:R-:W-:Y:S01]  /*144e0*/  IMAD R7, R6, 0x8, R3 ;  /* 0x0000000806077824 */ /* 0x000fe200078e0203 */
[----:B------:R-:W-:-:S04]  /*144f0*/  SHF.L.U32 R0, R5, 0x1f, RZ ;  /* 0x0000001f05007819 */ /* 0x000fc800000006ff */
[----:B------:R-:W0:Y:S02]  /*14500*/  SYNCS.PHASECHK.TRANS64.TRYWAIT P0, [R7+URZ], R0 ;  /* 0x00000000070075a7 */ /* 0x000e24000800017f */
[----:B0-----:R-:W-:Y:S05]  /*14510*/  @!P0 BRA `(.L_x_573) ;  /* 0x0000000400548947 */ /* 0x001fea0003800000 */
.L_x_587:
[----:B0-----:R-:W-:-:S05]  /*14520*/  VIADD R0, R6, 0x1 ;  /* 0x0000000106007836 */ /* 0x001fca0000000000 */
[----:B------:R-:W-:-:S04]  /*14530*/  ISETP.NE.AND P0, PT, R0, 0x7, PT ;  /* 0x000000070000780c */ /* 0x000fc80003f05270 */
[----:B------:R-:W-:Y:S02]  /*14540*/  SEL R2, RZ, 0x1, P0 ;  /* 0x00000001ff027807 */ /* 0x000fe40000000000 */
[----:B------:R-:W-:Y:S02]  /*14550*/  SEL R4, R0, RZ, P0 ;  /* 0x000000ff00047207 */ /* 0x000fe40000000000 */
[----:B------:R-:W-:Y:S02]  /*14560*/  LOP3.LUT R5, R5, R2, RZ, 0x3c, !PT ;  /* 0x0000000205057212 */ /* 0x000fe400078e3cff */
[----:B------:R-:W-:Y:S02]  /*14570*/  LEA R7, R4, R3, 0x3 ;  /* 0x0000000304077211 */ /* 0x000fe400078e18ff */
[----:B------:R-:W-:-:S04]  /*14580*/  SHF.L.U32 R0, R5, 0x1f, RZ ;  /* 0x0000001f05007819 */ /* 0x000fc800000006ff */
[----:B------:R-:W0:Y:S02]  /*14590*/  SYNCS.PHASECHK.TRANS64.TRYWAIT P0, [R7+URZ], R0 ;  /* 0x00000000070075a7 */ /* 0x000e24000800017f */
[----:B0-----:R-:W-:Y:S05]  /*145a0*/  @!P0 BRA `(.L_x_574) ;  /* 0x0000000400448947 */ /* 0x001fea0003800000 */
.L_x_588:
[----:B0-----:R-:W-:-:S05]  /*145b0*/  VIADD R0, R4, 0x1 ;  /* 0x0000000104007836 */ /* 0x001fca0000000000 */
[----:B------:R-:W-:-:S04]  /*145c0*/  ISETP.NE.AND P0, PT, R0, 0x7, PT ;  /* 0x000000070000780c */ /* 0x000fc80003f05270 */
[----:B------:R-:W-:Y:S02]  /*145d0*/  SEL R2, RZ, 0x1, P0 ;  /* 0x00000001ff027807 */ /* 0x000fe40000000000 */
[----:B------:R-:W-:Y:S02]  /*145e0*/  SEL R4, R0, RZ, P0 ;  /* 0x000000ff00047207 */ /* 0x000fe40000000000 */
[----:B------:R-:W-:-:S03]  /*145f0*/  LOP3.LUT R5, R5, R2, RZ, 0x3c, !PT ;  /* 0x0000000205057212 */ /* 0x000fc600078e3cff */
[----:B------:R-:W-:Y:S01]  /*14600*/  IMAD R7, R4, 0x8, R3 ;  /* 0x0000000804077824 */ /* 0x000fe200078e0203 */
[----:B------:R-:W-:-:S04]  /*14610*/  SHF.L.U32 R0, R5, 0x1f, RZ ;  /* 0x0000001f05007819 */ /* 0x000fc800000006ff */
[----:B------:R-:W0:Y:S02]  /*14620*/  SYNCS.PHASECHK.TRANS64.TRYWAIT P0, [R7+URZ], R0 ;  /* 0x00000000070075a7 */ /* 0x000e24000800017f */
[----:B0-----:R-:W-:Y:S05]  /*14630*/  @!P0 BRA `(.L_x_575) ;  /* 0x0000000400348947 */ /* 0x001fea0003800000 */
.L_x_589:
        /* <DEDUP_REMOVED lines=9> */
.L_x_590:
        /* <DEDUP_REMOVED lines=9> */
.L_x_591:
[----:B0-----:R-:W-:-:S05]  /*14760*/  VIADD R0, R4, 0x1 ;  /* 0x0000000104007836 */ /* 0x001fca0000000000 */
[----:B------:R-:W-:-:S04]  /*14770*/  ISETP.NE.AND P0, PT, R0, 0x7, PT ;  /* 0x000000070000780c */ /* 0x000fc80003f05270 */
[----:B------:R-:W-:Y:S02]  /*14780*/  SEL R2, RZ, 0x1, P0 ;  /* 0x00000001ff027807 */ /* 0x000fe40000000000 */
[----:B------:R-:W-:Y:S02]  /*14790*/  SEL R0, R0, RZ, P0 ;  /* 0x000000ff00007207 */ /* 0x000fe40000000000 */
[----:B------:R-:W-:Y:S02]  /*147a0*/  LOP3.LUT R2, R5, R2, RZ, 0x3c, !PT ;  /* 0x0000000205027212 */ /* 0x000fe400078e3cff */
[----:B------:R-:W-:Y:S02]  /*147b0*/  LEA R3, R0, R3, 0x3 ;  /* 0x0000000300037211 */ /* 0x000fe400078e18ff */
[----:B------:R-:W-:-:S07]  /*147c0*/  SHF.L.U32 R0, R2, 0x1f, RZ ;  /* 0x0000001f02007819 */ /* 0x000fce00000006ff */
.L_x_578:
[----:B0-----:R0:W1:Y:S02]  /*147d0*/  SYNCS.PHASECHK.TRANS64.TRYWAIT P0, [R3+URZ], R0 ;  /* 0x00000000030075a7 */ /* 0x001064000800017f */
[----:B-1----:R-:W-:Y:S05]  /*147e0*/  @!P0 NANOSLEEP.SYNCS 0x989680 ;  /* 0x009896800000895d */ /* 0x002fea0003900000 */
[----:B------:R-:W1:Y:S02]  /*147f0*/  @!P0 SYNCS.PHASECHK.TRANS64 P0, [R3+URZ], R0 ;  /* 0x00000000030085a7 */ /* 0x000e64000800007f */
[----:B-1----:R-:W-:Y:S05]  /*14800*/  @!P0 BRA `(.L_x_578) ;  /* 0xfffffffc00f08947 */ /* 0x002fea000383ffff */
.L_x_570:
[----:B------:R-:W-:Y:S05]  /*14810*/  BSYNC B0 ;  /* 0x0000000000007941 */ /* 0x000fea0003800000 */
.L_x_569:
[----:B------:R-:W-:Y:S05]  /*14820*/  EXIT ;  /* 0x000000000000794d */ /* 0x000fea0003800000 */
.L_x_21:
[----:B--2---:R2:W3:Y:S02]  /*14830*/  SYNCS.PHASECHK.TRANS64.TRYWAIT P1, [R3+URZ], R2 ;  /* 0x00000002030075a7 */ /* 0x0044e4000802017f */
[----:B---3--:R-:W-:Y:S05]  /*14840*/  @!P1 NANOSLEEP.SYNCS 0x989680 ;  /* 0x009896800000995d */ /* 0x008fea0003900000 */
[----:B------:R-:W3:Y:S02]  /*14850*/  @!P1 SYNCS.PHASECHK.TRANS64 P1, [R3+URZ], R2 ;  /* 0x00000002030095a7 */ /* 0x000ee4000802007f */
[----:B---3--:R-:W-:Y:S05]  /*14860*/  @!P1 BRA `(.L_x_21) ;  /* 0xfffffffc00f09947 */ /* 0x008fea000383ffff */
[----:B------:R-:W-:Y:S05]  /*14870*/  BRA `(.L_x_20) ;  /* 0xfffffecc00bc7947 */ /* 0x000fea000383ffff */
.L_x_26:
[----:B-1----:R1:W2:Y:S02]  /*14880*/  SYNCS.PHASECHK.TRANS64.TRYWAIT P1, [R4+URZ], R5 ;  /* 0x00000005040075a7 */ /* 0x0022a4000802017f */
[----:B--2---:R-:W-:Y:S05]  /*14890*/  @!P1 NANOSLEEP.SYNCS 0x989680 ;  /* 0x009896800000995d */ /* 0x004fea0003900000 */
[----:B------:R-:W2:Y:S02]  /*148a0*/  @!P1 SYNCS.PHASECHK.TRANS64 P1, [R4+URZ], R5 ;  /* 0x00000005040095a7 */ /* 0x000ea4000802007f */
[----:B--2---:R-:W-:Y:S05]  /*148b0*/  @!P1 BRA `(.L_x_26) ;  /* 0xfffffffc00f09947 */ /* 0x004fea000383ffff */
[----:B------:R-:W-:Y:S05]  /*148c0*/  BRA `(.L_x_25) ;  /* 0xfffffee400107947 */ /* 0x000fea000383ffff */
.L_x_557:
[----:B------:R-:W-:Y:S01]  /*148d0*/  BSSY B1, `(.L_x_579) ;  /* 0x0000006000017945 */ /* 0x000fe20003800000 */
[----:B------:R-:W-:-:S07]  /*148e0*/  IMAD.MOV.U32 R15, RZ, RZ, -0x1 ;  /* 0xffffffffff0f7424 */ /* 0x000fce00078e00ff */
[----:B------:R-:W-:Y:S05]  /*148f0*/  WARPSYNC.COLLECTIVE R15, `(.L_x_580) ;  /* 0x000000000f0c7348 */ /* 0x000fea0003c00000 */
[----:B------:R-:W-:Y:S02]  /*14900*/  ELECT P6, UR62, PT ;  /* 0x00000000003e782f */ /* 0x000fe400038c0000 */
[----:B------:R-:W-:Y:S01]  /*14910*/  MOV R14, UR62 ;  /* 0x0000003e000e7c02 */ /* 0x000fe20008000f00 */
[----:B------:R-:W-:Y:S10]  /*14920*/  ENDCOLLECTIVE ;  /* 0x000000000000791b */ /* 0x000ff40003800000 */
.L_x_580:
[----:B------:R-:W-:Y:S05]  /*14930*/  BSYNC B1 ;  /* 0x0000000000017941 */ /* 0x000fea0003800000 */
.L_x_579:
[----:B------:R-:W-:Y:S05]  /*14940*/  BRA `(.L_x_581) ;  /* 0xffffffec00947947 */ /* 0x000fea000383ffff */
.L_x_560:
[----:B0-----:R0:W2:Y:S02]  /*14950*/  SYNCS.PHASECHK.TRANS64.TRYWAIT P0, [R10+URZ+0x38], R5 ;  /* 0x000038050a0075a7 */ /* 0x0010a4000800017f */
[----:B--2---:R-:W-:Y:S05]  /*14960*/  @!P0 NANOSLEEP.SYNCS 0x989680 ;  /* 0x009896800000895d */ /* 0x004fea0003900000 */
[----:B------:R-:W2:Y:S02]  /*14970*/  @!P0 SYNCS.PHASECHK.TRANS64 P0, [R10+URZ+0x38], R5 ;  /* 0x000038050a0085a7 */ /* 0x000ea4000800007f */
[----:B--2---:R-:W-:Y:S05]  /*14980*/  @!P0 BRA `(.L_x_560) ;  /* 0xfffffffc00f08947 */ /* 0x004fea000383ffff */
[----:B------:R-:W-:Y:S05]  /*14990*/  BRA `(.L_x_582) ;  /* 0xffffffec00d47947 */ /* 0x000fea000383ffff */
.L_x_568:
[----:B------:R-:W-:Y:S01]  /*149a0*/  BSSY B0, `(.L_x_583) ;  /* 0x0000006000007945 */ /* 0x000fe20003800000 */
[----:B------:R-:W-:-:S07]  /*149b0*/  IMAD.MOV.U32 R15, RZ, RZ, -0x1 ;  /* 0xffffffffff0f7424 */ /* 0x000fce00078e00ff */
[----:B------:R-:W-:Y:S05]  /*149c0*/  WARPSYNC.COLLECTIVE R15, `(.L_x_584) ;  /* 0x000000000f0c7348 */ /* 0x000fea0003c00000 */
[----:B------:R-:W-:Y:S02]  /*149d0*/  ELECT P6, UR62, PT ;  /* 0x00000000003e782f */ /* 0x000fe400038c0000 */
[----:B------:R-:W-:Y:S01]  /*149e0*/  MOV R14, UR62 ;  /* 0x0000003e000e7c02 */ /* 0x000fe20008000f00 */
[----:B------:R-:W-:Y:S10]  /*149f0*/  ENDCOLLECTIVE ;  /* 0x000000000000791b */ /* 0x000ff40003800000 */
.L_x_584:
[----:B------:R-:W-:Y:S05]  /*14a00*/  BSYNC B0 ;  /* 0x0000000000007941 */ /* 0x000fea0003800000 */
.L_x_583:
[----:B------:R-:W-:Y:S05]  /*14a10*/  BRA `(.L_x_585) ;  /* 0xfffffff800607947 */ /* 0x000fea000383ffff */
.L_x_572:
[----:B0-----:R0:W1:Y:S02]  /*14a20*/  SYNCS.PHASECHK.TRANS64.TRYWAIT P0, [R5+URZ], R2 ;  /* 0x00000002050075a7 */ /* 0x001064000800017f */
[----:B-1----:R-:W-:Y:S05]  /*14a30*/  @!P0 NANOSLEEP.SYNCS 0x989680 ;  /* 0x009896800000895d */ /* 0x002fea0003900000 */
[----:B------:R-:W1:Y:S02]  /*14a40*/  @!P0 SYNCS.PHASECHK.TRANS64 P0, [R5+URZ], R2 ;  /* 0x00000002050085a7 */ /* 0x000e64000800007f */
[----:B-1----:R-:W-:Y:S05]  /*14a50*/  @!P0 BRA `(.L_x_572) ;  /* 0xfffffffc00f08947 */ /* 0x002fea000383ffff */
[----:B------:R-:W-:Y:S05]  /*14a60*/  BRA `(.L_x_586) ;  /* 0xfffffff800887947 */ /* 0x000fea000383ffff */
.L_x_573:
[----:B0-----:R0:W1:Y:S02]  /*14a70*/  SYNCS.PHASECHK.TRANS64.TRYWAIT P0, [R7+URZ], R0 ;  /* 0x00000000070075a7 */ /* 0x001064000800017f */
[----:B-1----:R-:W-:Y:S05]  /*14a80*/  @!P0 NANOSLEEP.SYNCS 0x989680 ;  /* 0x009896800000895d */ /* 0x002fea0003900000 */
[----:B------:R-:W1:Y:S02]  /*14a90*/  @!P0 SYNCS.PHASECHK.TRANS64 P0, [R7+URZ], R0 ;  /* 0x00000000070085a7 */ /* 0x000e64000800007f */
[----:B-1----:R-:W-:Y:S05]  /*14aa0*/  @!P0 BRA `(.L_x_573) ;  /* 0xfffffffc00f08947 */ /* 0x002fea000383ffff */
[----:B------:R-:W-:Y:S05]  /*14ab0*/  BRA `(.L_x_587) ;  /* 0xfffffff800987947 */ /* 0x000fea000383ffff */
.L_x_574:
[----:B0-----:R0:W1:Y:S02]  /*14ac0*/  SYNCS.PHASECHK.TRANS64.TRYWAIT P0, [R7+URZ], R0 ;  /* 0x00000000070075a7 */ /* 0x001064000800017f */
[----:B-1----:R-:W-:Y:S05]  /*14ad0*/  @!P0 NANOSLEEP.SYNCS 0x989680 ;  /* 0x009896800000895d */ /* 0x002fea0003900000 */
[----:B------:R-:W1:Y:S02]  /*14ae0*/  @!P0 SYNCS.PHASECHK.TRANS64 P0, [R7+URZ], R0 ;  /* 0x00000000070085a7 */ /* 0x000e64000800007f */
[----:B-1----:R-:W-:Y:S05]  /*14af0*/  @!P0 BRA `(.L_x_574) ;  /* 0xfffffffc00f08947 */ /* 0x002fea000383ffff */
[----:B------:R-:W-:Y:S05]  /*14b00*/  BRA `(.L_x_588) ;  /* 0xfffffff800a87947 */ /* 0x000fea000383ffff */
.L_x_575:
[----:B0-----:R0:W1:Y:S02]  /*14b10*/  SYNCS.PHASECHK.TRANS64.TRYWAIT P0, [R7+URZ], R0 ;  /* 0x00000000070075a7 */ /* 0x001064000800017f */
[----:B-1----:R-:W-:Y:S05]  /*14b20*/  @!P0 NANOSLEEP.SYNCS 0x989680 ;  /* 0x009896800000895d */ /* 0x002fea0003900000 */
[----:B------:R-:W1:Y:S02]  /*14b30*/  @!P0 SYNCS.PHASECHK.TRANS64 P0, [R7+URZ], R0 ;  /* 0x00000000070085a7 */ /* 0x000e64000800007f */
[----:B-1----:R-:W-:Y:S05]  /*14b40*/  @!P0 BRA `(.L_x_575) ;  /* 0xfffffffc00f08947 */ /* 0x002fea000383ffff */
[----:B------:R-:W-:Y:S05]  /*14b50*/  BRA `(.L_x_589) ;  /* 0xfffffff800b87947 */ /* 0x000fea000383ffff */
.L_x_576:
[----:B0-----:R0:W1:Y:S02]  /*14b60*/  SYNCS.PHASECHK.TRANS64.TRYWAIT P0, [R7+URZ], R0 ;  /* 0x00000000070075a7 */ /* 0x001064000800017f */
[----:B-1----:R-:W-:Y:S05]  /*14b70*/  @!P0 NANOSLEEP.SYNCS 0x989680 ;  /* 0x009896800000895d */ /* 0x002fea0003900000 */
[----:B------:R-:W1:Y:S02]  /*14b80*/  @!P0 SYNCS.PHASECHK.TRANS64 P0, [R7+URZ], R0 ;  /* 0x00000000070085a7 */ /* 0x000e64000800007f */
[----:B-1----:R-:W-:Y:S05]  /*14b90*/  @!P0 BRA `(.L_x_576) ;  /* 0xfffffffc00f08947 */ /* 0x002fea000383ffff */
[----:B------:R-:W-:Y:S05]  /*14ba0*/  BRA `(.L_x_590) ;  /* 0xfffffff800c87947 */ /* 0x000fea000383ffff */
.L_x_577:
[----:B0-----:R0:W1:Y:S02]  /*14bb0*/  SYNCS.PHASECHK.TRANS64.TRYWAIT P0, [R7+URZ], R0 ;  /* 0x00000000070075a7 */ /* 0x001064000800017f */
[----:B-1----:R-:W-:Y:S05]  /*14bc0*/  @!P0 NANOSLEEP.SYNCS 0x989680 ;  /* 0x009896800000895d */ /* 0x002fea0003900000 */
[----:B------:R-:W1:Y:S02]  /*14bd0*/  @!P0 SYNCS.PHASECHK.TRANS64 P0, [R7+URZ], R0 ;  /* 0x00000000070085a7 */ /* 0x000e64000800007f */
[----:B-1----:R-:W-:Y:S05]  /*14be0*/  @!P0 BRA `(.L_x_577) ;  /* 0xfffffffc00f08947 */ /* 0x002fea000383ffff */
[----:B------:R-:W-:Y:S05]  /*14bf0*/  BRA `(.L_x_591) ;  /* 0xfffffff800d87947 */ /* 0x000fea000383ffff */
.L_x_592:
[----:B------:R-:W-:-:S00]  /*14c00*/  BRA `(.L_x_592) ;  /* 0xfffffffc00fc7947 */ /* 0x000fc0000383ffff */
[----:B------:R-:W-:-:S00]  /*14c10*/  NOP ;  /* 0x0000000000007918 */ /* 0x000fc00000000000 */
        /* <DEDUP_REMOVED lines=14> */
.L_x_593:


//--------------------- .nv.global.init           --------------------------
	.section	.nv.global.init,"aw",@progbits
.nv.global.init:
	.type		$str$22,@object
	.size		$str$22,($str$23 - $str$22)
$str$22:
        /*0000*/ 	.byte	0x6b, 0x5f, 0x74, 0x69, 0x6c, 0x65, 0x5f, 0x63, 0x6f, 0x75, 0x6e, 0x74, 0x20, 0x3e, 0x3d, 0x20
        /*0010*/ 	.byte	0x31, 0x00
	.type		$str$23,@object
	.size		$str$23,(__unnamed_1 - $str$23)
$str$23:
        /*0012*/ 	.byte	0x2f, 0x74, 0x6d, 0x70, 0x2f, 0x63, 0x75, 0x74, 0x6c, 0x61, 0x73, 0x73, 0x5f, 0x73, 0x77, 0x65
        /*0022*/ 	.byte	0x65, 0x70, 0x5f, 0x73, 0x72, 0x63, 0x2f, 0x69, 0x6e, 0x63, 0x6c, 0x75, 0x64, 0x65, 0x2f, 0x63
        /*0032*/ 	.byte	0x75, 0x74, 0x6c, 0x61, 0x73, 0x73, 0x2f, 0x67, 0x65, 0x6d, 0x6d, 0x2f, 0x63, 0x6f, 0x6c, 0x6c
        /*0042*/ 	.byte	0x65, 0x63, 0x74, 0x69, 0x76, 0x65, 0x2f, 0x73, 0x6d, 0x39, 0x30, 0x5f, 0x6d, 0x6d, 0x61, 0x5f
        /*0052*/ 	.byte	0x74, 0x6d, 0x61, 0x5f, 0x67, 0x6d, 0x6d, 0x61, 0x5f, 0x73, 0x73, 0x5f, 0x77, 0x61, 0x72, 0x70
        /*0062*/ 	.byte	0x73, 0x70, 0x65, 0x63, 0x69, 0x61, 0x6c, 0x69, 0x7a, 0x65, 0x64, 0x2e, 0x68, 0x70, 0x70, 0x00
	.type		__unnamed_1,@object
	.size		__unnamed_1,(.L_0 - __unnamed_1)
__unnamed_1:
        /* <DEDUP_REMOVED lines=174> */
        /*0b52*/ 	.byte	0x74, 0x69, 0x74, 0x79, 0x5d, 0x00
.L_0:


//--------------------- .nv.shared._ZN7cutlass13device_kernelINS_4gemm6kernel13GemmUniversalIN4cute5tupleIJiiiiEEENS1_10collective13CollectiveMmaINS1_34MainloopSm90TmaGmmaWarpSpecializedILi7ENS5_IJNS4_1CILi2EEENSA_ILi4EEENSA_ILi1EEEEEENS1_35KernelTmaWarpSpecializedCooperativeEEENS5_IJNSA_ILi256EEESH_NSA_ILi64EEEEEEaNS5_IJlSD_lEEEaSK_NS4_8TiledMMAINS4_8MMA_AtomIJNS4_4SM904GMMA27MMA_64x256x32_S32S8S8_SS_TNEEEENS4_6LayoutINS5_IJSB_SD_SD_EEENS5_IJSD_NSA_ILi0EEEST_EEEEENS5_IJNS4_10UnderscoreESW_SW_EEEEENS4_23SM90_TMA_LOAD_MULTICASTENS4_14ComposedLayoutINS4_7SwizzleILi2ELi4ELi3EEENS4_18smem_ptr_flag_bitsILi8EEENSR_INS5_IJNSA_ILi8EEESI_EEENS5_IJSI_SD_EEEEEEEvNS4_8identityESZ_S19_vS1A_EENS_8epilogue10collective6detail29Sm90TmaWarpSpecializedAdapterINS1D_15DefaultEpilogueIaSK_SK_NS1C_6thread17LinearCombinationIaLi1EiiLNS1H_9ScaleType4KindE0ELNS_15FloatRoundStyleE2EaEENS1_15EpilogueDefaultEEEEEvvEEEEvNT_6ParamsE --------------------------
	.section	.nv.shared._ZN7cutlass13device_kernelINS_4gemm6kernel13GemmUniversalIN4cute5tupleIJiiiiEEENS1_10collective13CollectiveMmaINS1_34MainloopSm90TmaGmmaWarpSpecializedILi7ENS5_IJNS4_1CILi2EEENSA_ILi4EEENSA_ILi1EEEEEENS1_35KernelTmaWarpSpecializedCooperativeEEENS5_IJNSA_ILi256EEESH_NSA_ILi64EEEEEEaNS5_IJlSD_lEEEaSK_NS4_8TiledMMAINS4_8MMA_AtomIJNS4_4SM904GMMA27MMA_64x256x32_S32S8S8_SS_TNEEEENS4_6LayoutINS5_IJSB_SD_SD_EEENS5_IJSD_NSA_ILi0EEEST_EEEEENS5_IJNS4_10UnderscoreESW_SW_EEEEENS4_23SM90_TMA_LOAD_MULTICASTENS4_14ComposedLayoutINS4_7SwizzleILi2ELi4ELi3EEENS4_18smem_ptr_flag_bitsILi8EEENSR_INS5_IJNSA_ILi8EEESI_EEENS5_IJSI_SD_EEEEEEEvNS4_8identityESZ_S19_vS1A_EENS_8epilogue10collective6detail29Sm90TmaWarpSpecializedAdapterINS1D_15DefaultEpilogueIaSK_SK_NS1C_6thread17LinearCombinationIaLi1EiiLNS1H_9ScaleType4KindE0ELNS_15FloatRoundStyleE2EaEENS1_15EpilogueDefaultEEEEEvvEEEEvNT_6ParamsE,"aw",@nobits
	.sectionflags	@""
	.align	16
	.zero		1024


//--------------------- .nv.shared.reserved.0     --------------------------
	.section	.nv.shared.reserved.0,"aw",@nobits
	.weak		__nv_reservedSMEM_offset_0_alias
	.size		__nv_reservedSMEM_offset_0_alias, 0, 0
	.other		__nv_reservedSMEM_offset_0_alias,@"STO_CUDA_RESERVED_SHARED STV_DEFAULT"
__nv_reservedSMEM_offset_0_alias:
	.zero		0


//--------------------- .nv.global                --------------------------
	.section	.nv.global,"aw",@nobits
.nv.global:
	.type		_ZN40_INTERNAL_546f1f82_4_k_cu_14b2abf6_180154cute1_E,@object
	.size		_ZN40_INTERNAL_546f1f82_4_k_cu_14b2abf6_180154cute1_E,(_ZN40_INTERNAL_546f1f82_4_k_cu_14b2abf6_180154cuda3std3__45__cpo6cbeginE - _ZN40_INTERNAL_546f1f82_4_k_cu_14b2abf6_180154cute1_E)
_ZN40_INTERNAL_546f1f82_4_k_cu_14b2abf6_180154cute1_E:
	.zero		1
	.type		_ZN40_INTERNAL_546f1f82_4_k_cu_14b2abf6_180154cuda3std3__45__cpo6cbeginE,@object
	.size		_ZN40_INTERNAL_546f1f82_4_k_cu_14b2abf6_180154cuda3std3__45__cpo6cbeginE,(_ZN40_INTERNAL_546f1f82_4_k_cu_14b2abf6_180154cuda3std3__48in_placeE - _ZN40_INTERNAL_546f1f82_4_k_cu_14b2abf6_180154cuda3std3__45__cpo6cbeginE)
_ZN40_INTERNAL_546f1f82_4_k_cu_14b2abf6_180154cuda3std3__45__cpo6cbeginE:
	.zero		1
	.type		_ZN40_INTERNAL_546f1f82_4_k_cu_14b2abf6_180154cuda3std3__48in_placeE,@object
	.size		_ZN40_INTERNAL_546f1f82_4_k_cu_14b2abf6_180154cuda3std3__48in_placeE,(_ZN40_INTERNAL_546f1f82_4_k_cu_14b2abf6_180154cuda3std6ranges3__45__cpo9iter_moveE - _ZN40_INTERNAL_546f1f82_4_k_cu_14b2abf6_180154cuda3std3__48in_placeE)
_ZN40_INTERNAL_546f1f82_4_k_cu_14b2abf6_180154cuda3std3__48in_placeE:
	.zero		1
	.type		_ZN40_INTERNAL_546f1f82_4_k_cu_14b2abf6_180154cuda3std6ranges3__45__cpo9iter_moveE,@object
	.size		_ZN40_INTERNAL_546f1f82_4_k_cu_14b2abf6_180154cuda3std6ranges3__45__cpo9iter_moveE,(_ZN40_INTERNAL_546f1f82_4_k_cu_14b2abf6_180154cuda3std3__45__cpo5beginE - _ZN40_INTERNAL_546f1f82_4_k_cu_14b2abf6_180154cuda3std6ranges3__45__cpo9iter_moveE)
_ZN40_INTERNAL_546f1f82_4_k_cu_14b2abf6_180154cuda3std6ranges3__45__cpo9iter_moveE:
	.zero		1
	.type		_ZN40_INTERNAL_546f1f82_4_k_cu_14b2abf6_180154cuda3std3__45__cpo5beginE,@object
	.size		_ZN40_INTERNAL_546f1f82_4_k_cu_14b2abf6_180154cuda3std3__45__cpo5beginE,(_ZN40_INTERNAL_546f1f82_4_k_cu_14b2abf6_180154cuda3std3__442_GLOBAL__N__546f1f82_4_k_cu_14b2abf6_180156ignoreE - _ZN40_INTERNAL_546f1f82_4_k_cu_14b2abf6_180154cuda3std3__45__cpo5beginE)
_ZN40_INTERNAL_546f1f82_4_k_cu_14b2abf6_180154cuda3std3__45__cpo5beginE:
	.zero		1
	.type		_ZN40_INTERNAL_546f1f82_4_k_cu_14b2abf6_180154cuda3std3__442_GLOBAL__N__546f1f82_4_k_cu_14b2abf6_180156ignoreE,@object
	.size		_ZN40_INTERNAL_546f1f82_4_k_cu_14b2abf6_180154cuda3std3__442_GLOBAL__N__546f1f82_4_k_cu_14b2abf6_180156ignoreE,(_ZN40_INTERNAL_546f1f82_4_k_cu_14b2abf6_180154cute7productE - _ZN40_INTERNAL_546f1f82_4_k_cu_14b2abf6_180154cuda3std3__442_GLOBAL__N__546f1f82_4_k_cu_14b2abf6_180156ignoreE)
_ZN40_INTERNAL_546f1f82_4_k_cu_14b2abf6_180154cuda3std3__442_GLOBAL__N__546f1f82_4_k_cu_14b2abf6_180156ignoreE:
	.zero		1
	.type		_ZN40_INTERNAL_546f1f82_4_k_cu_14b2abf6_180154cute7productE,@object
	.size		_ZN40_INTERNAL_546f1f82_4_k_cu_14b2abf6_180154cute7productE,(_ZN40_INTERNAL_546f1f82_4_k_cu_14b2abf6_180154cuda3std3__45__cpo3endE - _ZN40_INTERNAL_546f1f82_4_k_cu_14b2abf6_180154cute7productE)
_ZN40_INTERNAL_546f1f82_4_k_cu_14b2abf6_180154cute7productE:
	.zero		1
	.type		_ZN40_INTERNAL_546f1f82_4_k_cu_14b2abf6_180154cuda3std3__45__cpo3endE,@object
	.size		_ZN40_INTERNAL_546f1f82_4_k_cu_14b2abf6_180154cuda3std3__45__cpo3endE,(_ZN40_INTERNAL_546f1f82_4_k_cu_14b2abf6_180154cuda3std3__419piecewise_constructE - _ZN40_INTERNAL_546f1f82_4_k_cu_14b2abf6_180154cuda3std3__45__cpo3endE)
_ZN40_INTERNAL_546f1f82_4_k_cu_14b2abf6_180154cuda3std3__45__cpo3endE:
	.zero		1
	.type		_ZN40_INTERNAL_546f1f82_4_k_cu_14b2abf6_180154cuda3std3__419piecewise_constructE,@object
	.size		_ZN40_INTERNAL_546f1f82_4_k_cu_14b2abf6_180154cuda3std3__419piecewise_constructE,(_ZN40_INTERNAL_546f1f82_4_k_cu_14b2abf6_180154cuda3std3__45__cpo4cendE - _ZN40_INTERNAL_546f1f82_4_k_cu_14b2abf6_180154cuda3std3__419piecewise_constructE)
_ZN40_INTERNAL_546f1f82_4_k_cu_14b2abf6_180154cuda3std3__419piecewise_constructE:
	.zero		1
	.type		_ZN40_INTERNAL_546f1f82_4_k_cu_14b2abf6_180154cuda3std3__45__cpo4cendE,@object
	.size		_ZN40_INTERNAL_546f1f82_4_k_cu_14b2abf6_180154cuda3std3__45__cpo4cendE,(_ZN40_INTERNAL_546f1f82_4_k_cu_14b2abf6_180154cuda3std6ranges3__45__cpo4swapE - _ZN40_INTERNAL_546f1f82_4_k_cu_14b2abf6_180154cuda3std3__45__cpo4cendE)
_ZN40_INTERNAL_546f1f82_4_k_cu_14b2abf6_180154cuda3std3__45__cpo4cendE:
	.zero		1
	.type		_ZN40_INTERNAL_546f1f82_4_k_cu_14b2abf6_180154cuda3std6ranges3__45__cpo4swapE,@object
	.size		_ZN40_INTERNAL_546f1f82_4_k_cu_14b2abf6_180154cuda3std6ranges3__45__cpo4swapE,(.L_8 - _ZN40_INTERNAL_546f1f82_4_k_cu_14b2abf6_180154cuda3std6ranges3__45__cpo4swapE)
_ZN40_INTERNAL_546f1f82_4_k_cu_14b2abf6_180154cuda3std6ranges3__45__cpo4swapE:
	.zero		1
.L_8:


//--------------------- .nv.constant0._ZN7cutlass13device_kernelINS_4gemm6kernel13GemmUniversalIN4cute5tupleIJiiiiEEENS1_10collective13CollectiveMmaINS1_34MainloopSm90TmaGmmaWarpSpecializedILi7ENS5_IJNS4_1CILi2EEENSA_ILi4EEENSA_ILi1EEEEEENS1_35KernelTmaWarpSpecializedCooperativeEEENS5_IJNSA_ILi256EEESH_NSA_ILi64EEEEEEaNS5_IJlSD_lEEEaSK_NS4_8TiledMMAINS4_8MMA_AtomIJNS4_4SM904GMMA27MMA_64x256x32_S32S8S8_SS_TNEEEENS4_6LayoutINS5_IJSB_SD_SD_EEENS5_IJSD_NSA_ILi0EEEST_EEEEENS5_IJNS4_10UnderscoreESW_SW_EEEEENS4_23SM90_TMA_LOAD_MULTICASTENS4_14ComposedLayoutINS4_7SwizzleILi2ELi4ELi3EEENS4_18smem_ptr_flag_bitsILi8EEENSR_INS5_IJNSA_ILi8EEESI_EEENS5_IJSI_SD_EEEEEEEvNS4_8identityESZ_S19_vS1A_EENS_8epilogue10collective6detail29Sm90TmaWarpSpecializedAdapterINS1D_15DefaultEpilogueIaSK_SK_NS1C_6thread17LinearCombinationIaLi1EiiLNS1H_9ScaleType4KindE0ELNS_15FloatRoundStyleE2EaEENS1_15EpilogueDefaultEEEEEvvEEEEvNT_6ParamsE --------------------------
	.section	.nv.constant0._ZN7cutlass13device_kernelINS_4gemm6kernel13GemmUniversalIN4cute5tupleIJiiiiEEENS1_10collective13CollectiveMmaINS1_34MainloopSm90TmaGmmaWarpSpecializedILi7ENS5_IJNS4_1CILi2EEENSA_ILi4EEENSA_ILi1EEEEEENS1_35KernelTmaWarpSpecializedCooperativeEEENS5_IJNSA_ILi256EEESH_NSA_ILi64EEEEEEaNS5_IJlSD_lEEEaSK_NS4_8TiledMMAINS4_8MMA_AtomIJNS4_4SM904GMMA27MMA_64x256x32_S32S8S8_SS_TNEEEENS4_6LayoutINS5_IJSB_SD_SD_EEENS5_IJSD_NSA_ILi0EEEST_EEEEENS5_IJNS4_10UnderscoreESW_SW_EEEEENS4_23SM90_TMA_LOAD_MULTICASTENS4_14ComposedLayoutINS4_7SwizzleILi2ELi4ELi3EEENS4_18smem_ptr_flag_bitsILi8EEENSR_INS5_IJNSA_ILi8EEESI_EEENS5_IJSI_SD_EEEEEEEvNS4_8identityESZ_S19_vS1A_EENS_8epilogue10collective6detail29Sm90TmaWarpSpecializedAdapterINS1D_15DefaultEpilogueIaSK_SK_NS1C_6thread17LinearCombinationIaLi1EiiLNS1H_9ScaleType4KindE0ELNS_15FloatRoundStyleE2EaEENS1_15EpilogueDefaultEEEEEvvEEEEvNT_6ParamsE,"a",@progbits
	.sectionflags	@""
	.align	4
.nv.constant0._ZN7cutlass13device_kernelINS_4gemm6kernel13GemmUniversalIN4cute5tupleIJiiiiEEENS1_10collective13CollectiveMmaINS1_34MainloopSm90TmaGmmaWarpSpecializedILi7ENS5_IJNS4_1CILi2EEENSA_ILi4EEENSA_ILi1EEEEEENS1_35KernelTmaWarpSpecializedCooperativeEEENS5_IJNSA_ILi256EEESH_NSA_ILi64EEEEEEaNS5_IJlSD_lEEEaSK_NS4_8TiledMMAINS4_8MMA_AtomIJNS4_4SM904GMMA27MMA_64x256x32_S32S8S8_SS_TNEEEENS4_6LayoutINS5_IJSB_SD_SD_EEENS5_IJSD_NSA_ILi0EEEST_EEEEENS5_IJNS4_10UnderscoreESW_SW_EEEEENS4_23SM90_TMA_LOAD_MULTICASTENS4_14ComposedLayoutINS4_7SwizzleILi2ELi4ELi3EEENS4_18smem_ptr_flag_bitsILi8EEENSR_INS5_IJNSA_ILi8EEESI_EEENS5_IJSI_SD_EEEEEEEvNS4_8identityESZ_S19_vS1A_EENS_8epilogue10collective6detail29Sm90TmaWarpSpecializedAdapterINS1D_15DefaultEpilogueIaSK_SK_NS1C_6thread17LinearCombinationIaLi1EiiLNS1H_9ScaleType4KindE0ELNS_15FloatRoundStyleE2EaEENS1_15EpilogueDefaultEEEEEvvEEEEvNT_6ParamsE:
	.zero		1664


//--------------------- SYMBOLS --------------------------

	.type		.nv.reservedSmem.offset0,@object
	.size		.nv.reservedSmem.offset0,0x4
	.type		__assertfail,@function
